	.target	sm_100a

	.elftype	@"ET_EXEC"


//--------------------- .note.nv.tkinfo           --------------------------
	.section	.note.nv.tkinfo,"",@"SHT_NOTE"
	.sectionflags	@"SHF_NOTE_NV_TKINFO"
	.tkinfo
        /*0018*/ 	.word	0x00000002
        /*0030*/ 	.string	""
        /*0030*/ 	.string	"ptxas"
        /*0030*/ 	.string	"Cuda compilation tools, release 13.0, V13.0.88"
        /*0030*/ 	.string	"Build cuda_13.0.r13.0/compiler.36424714_0"
        /*0030*/ 	.string	"-arch sm_100a -m 64 "



//--------------------- .note.nv.cuinfo           --------------------------
	.section	.note.nv.cuinfo,"",@"SHT_NOTE"
	.sectionflags	@"SHF_NOTE_NV_CUINFO"
        /*0018*/ 	.short	0x0002
        /*001a*/ 	.short	0x0064
        /*001c*/ 	.short	0x0082
	.zero		2


//--------------------- .nv.info                  --------------------------
	.section	.nv.info,"",@"SHT_CUDA_INFO"
	.align	4


	//----- nvinfo : EIATTR_REGCOUNT
	.align		4
        /*0000*/ 	.byte	0x04, 0x2f
        /*0002*/ 	.short	(.L_19 - .L_18)
	.align		4
.L_18:
        /*0004*/ 	.word	index@(_ZN7cutlass13device_kernelINS_4gemm6kernel13GemmUniversalIN4cute5tupleIJiiiiEEENS1_10collective13CollectiveMmaINS1_35MainloopSm100TmaUmmaWarpSpecializedILi32ELi2ELi4ENS5_IJNS4_1CILi2EEENSA_ILi4EEENSA_ILi1EEEEEEEENS5_IJNSA_ILi256EEENSA_ILi128EEENSA_ILi32EEEEEEaNS5_IJlSD_lEEEaSK_NS4_8TiledMMAINS4_8MMA_AtomIJNS4_21SM100_MMA_S8_2x1SM_SSIaaiLi256ELi128ELNS4_4UMMA5MajorE0ELSP_0ELNSO_8SaturateE0EEEEEENS4_6LayoutINS5_IJSD_SD_SD_EEENS5_IJNSA_ILi0EEESV_SV_EEEEENS5_IJNS4_10UnderscoreESY_SY_EEEEENS4_28SM100_TMA_2SM_LOAD_MULTICASTENS4_14ComposedLayoutINS4_7SwizzleILi1ELi4ELi3EEENS4_18smem_ptr_flag_bitsILi8EEENST_INS5_IJNSA_ILi8EEESI_EEENS5_IJSI_SD_EEEEEEEvNS4_8identityENS4_18SM100_TMA_2SM_LOADES1B_vS1C_EENS_8epilogue10collective18CollectiveEpilogueINS1F_23Sm100TmaWarpSpecializedILi2ELi2ELi64ELb0ELb0EEEJNS5_IJSH_SH_SI_EEENS5_IJNST_ISH_SD_EENST_INSA_ILi64EEESD_EEEEEaSK_aSK_NS1F_6fusion15FusionCallbacksIS1J_NS1P_17LinearCombinationIaiaiLNS_15FloatRoundStyleE2EEES1K_S1O_JEEENS4_5SM1004TMEM4LOAD26SM100_TMEM_LOAD_32dp32b64xENS4_13SM90_TMA_LOADENS12_INS13_ILi2ELi4ELi3EEES16_NST_INS5_IJS17_S1M_EEENS5_IJS1M_SD_EEEEEEENS4_39AutoVectorizingCopyWithAssumedAlignmentILi128EEENS4_14SM90_TMA_STOREES24_S26_S26_EEEvvEEEEvNT_6ParamsE)
        /*0008*/ 	.word	0x000000a4


	//----- nvinfo : EIATTR_FRAME_SIZE
	.align		4
.L_19:
        /*000c*/ 	.byte	0x04, 0x11
        /*000e*/ 	.short	(.L_21 - .L_20)
	.align		4
.L_20:
        /*0010*/ 	.word	index@($__internal_2_$__cuda_sm10x_tcgen05_guardrail_trap_unallocated_columns_being_dealloced)
        /*0014*/ 	.word	0x00000000


	//----- nvinfo : EIATTR_FRAME_SIZE
	.align		4
.L_21:
        /*0018*/ 	.byte	0x04, 0x11
        /*001a*/ 	.short	(.L_23 - .L_22)
	.align		4
.L_22:
        /*001c*/ 	.word	index@($__internal_1_$__cuda_sm10x_tcgen05_guardrail_trap_phase_invalid_during_alloc)
        /*0020*/ 	.word	0x00000000


	//----- nvinfo : EIATTR_FRAME_SIZE
	.align		4
.L_23:
        /*0024*/ 	.byte	0x04, 0x11
        /*0026*/ 	.short	(.L_25 - .L_24)
	.align		4
.L_24:
        /*0028*/ 	.word	index@($__internal_0_$__cuda_sm10x_tcgen05_guardrail_trap_col_being_dealloced_not_returned_by_alloc)
        /*002c*/ 	.word	0x00000000


	//----- nvinfo : EIATTR_FRAME_SIZE
	.align		4
.L_25:
        /*0030*/ 	.byte	0x04, 0x11
        /*0032*/ 	.short	(.L_27 - .L_26)
	.align		4
.L_26:
        /*0034*/ 	.word	index@(_ZN7cutlass13device_kernelINS_4gemm6kernel13GemmUniversalIN4cute5tupleIJiiiiEEENS1_10collective13CollectiveMmaINS1_35MainloopSm100TmaUmmaWarpSpecializedILi32ELi2ELi4ENS5_IJNS4_1CILi2EEENSA_ILi4EEENSA_ILi1EEEEEEEENS5_IJNSA_ILi256EEENSA_ILi128EEENSA_ILi32EEEEEEaNS5_IJlSD_lEEEaSK_NS4_8TiledMMAINS4_8MMA_AtomIJNS4_21SM100_MMA_S8_2x1SM_SSIaaiLi256ELi128ELNS4_4UMMA5MajorE0ELSP_0ELNSO_8SaturateE0EEEEEENS4_6LayoutINS5_IJSD_SD_SD_EEENS5_IJNSA_ILi0EEESV_SV_EEEEENS5_IJNS4_10UnderscoreESY_SY_EEEEENS4_28SM100_TMA_2SM_LOAD_MULTICASTENS4_14ComposedLayoutINS4_7SwizzleILi1ELi4ELi3EEENS4_18smem_ptr_flag_bitsILi8EEENST_INS5_IJNSA_ILi8EEESI_EEENS5_IJSI_SD_EEEEEEEvNS4_8identityENS4_18SM100_TMA_2SM_LOADES1B_vS1C_EENS_8epilogue10collective18CollectiveEpilogueINS1F_23Sm100TmaWarpSpecializedILi2ELi2ELi64ELb0ELb0EEEJNS5_IJSH_SH_SI_EEENS5_IJNST_ISH_SD_EENST_INSA_ILi64EEESD_EEEEEaSK_aSK_NS1F_6fusion15FusionCallbacksIS1J_NS1P_17LinearCombinationIaiaiLNS_15FloatRoundStyleE2EEES1K_S1O_JEEENS4_5SM1004TMEM4LOAD26SM100_TMEM_LOAD_32dp32b64xENS4_13SM90_TMA_LOADENS12_INS13_ILi2ELi4ELi3EEES16_NST_INS5_IJS17_S1M_EEENS5_IJS1M_SD_EEEEEEENS4_39AutoVectorizingCopyWithAssumedAlignmentILi128EEENS4_14SM90_TMA_STOREES24_S26_S26_EEEvvEEEEvNT_6ParamsE)
        /*0038*/ 	.word	0x00000000


	//----- nvinfo : EIATTR_MIN_STACK_SIZE
	.align		4
.L_27:
        /*003c*/ 	.byte	0x04, 0x12
        /*003e*/ 	.short	(.L_29 - .L_28)
	.align		4
.L_28:
        /*0040*/ 	.word	index@(_ZN7cutlass13device_kernelINS_4gemm6kernel13GemmUniversalIN4cute5tupleIJiiiiEEENS1_10collective13CollectiveMmaINS1_35MainloopSm100TmaUmmaWarpSpecializedILi32ELi2ELi4ENS5_IJNS4_1CILi2EEENSA_ILi4EEENSA_ILi1EEEEEEEENS5_IJNSA_ILi256EEENSA_ILi128EEENSA_ILi32EEEEEEaNS5_IJlSD_lEEEaSK_NS4_8TiledMMAINS4_8MMA_AtomIJNS4_21SM100_MMA_S8_2x1SM_SSIaaiLi256ELi128ELNS4_4UMMA5MajorE0ELSP_0ELNSO_8SaturateE0EEEEEENS4_6LayoutINS5_IJSD_SD_SD_EEENS5_IJNSA_ILi0EEESV_SV_EEEEENS5_IJNS4_10UnderscoreESY_SY_EEEEENS4_28SM100_TMA_2SM_LOAD_MULTICASTENS4_14ComposedLayoutINS4_7SwizzleILi1ELi4ELi3EEENS4_18smem_ptr_flag_bitsILi8EEENST_INS5_IJNSA_ILi8EEESI_EEENS5_IJSI_SD_EEEEEEEvNS4_8identityENS4_18SM100_TMA_2SM_LOADES1B_vS1C_EENS_8epilogue10collective18CollectiveEpilogueINS1F_23Sm100TmaWarpSpecializedILi2ELi2ELi64ELb0ELb0EEEJNS5_IJSH_SH_SI_EEENS5_IJNST_ISH_SD_EENST_INSA_ILi64EEESD_EEEEEaSK_aSK_NS1F_6fusion15FusionCallbacksIS1J_NS1P_17LinearCombinationIaiaiLNS_15FloatRoundStyleE2EEES1K_S1O_JEEENS4_5SM1004TMEM4LOAD26SM100_TMEM_LOAD_32dp32b64xENS4_13SM90_TMA_LOADENS12_INS13_ILi2ELi4ELi3EEES16_NST_INS5_IJS17_S1M_EEENS5_IJS1M_SD_EEEEEEENS4_39AutoVectorizingCopyWithAssumedAlignmentILi128EEENS4_14SM90_TMA_STOREES24_S26_S26_EEEvvEEEEvNT_6ParamsE)
        /*0044*/ 	.word	0x00000000
.L_29:


//--------------------- .nv.compat                --------------------------
	.section	.nv.compat,"",@"SHT_CUDA_COMPAT_INFO"
	.align	4
        /*0000*/ 	.byte	0x02, 0x09, 0x01, 0x00, 0x02, 0x02, 0x03, 0x00, 0x02, 0x05, 0x06, 0x00, 0x03, 0x07, 0x01, 0x01
        /*0010*/ 	.byte	0x02, 0x03, 0x01, 0x00, 0x02, 0x06, 0x01, 0x00, 0x04, 0x0b, 0x08, 0x00, 0x01, 0x00, 0x00, 0x00
        /*0020*/ 	.byte	0x00, 0x00, 0x00, 0x00


//--------------------- .nv.info._ZN7cutlass13device_kernelINS_4gemm6kernel13GemmUniversalIN4cute5tupleIJiiiiEEENS1_10collective13CollectiveMmaINS1_35MainloopSm100TmaUmmaWarpSpecializedILi32ELi2ELi4ENS5_IJNS4_1CILi2EEENSA_ILi4EEENSA_ILi1EEEEEEEENS5_IJNSA_ILi256EEENSA_ILi128EEENSA_ILi32EEEEEEaNS5_IJlSD_lEEEaSK_NS4_8TiledMMAINS4_8MMA_AtomIJNS4_21SM100_MMA_S8_2x1SM_SSIaaiLi256ELi128ELNS4_4UMMA5MajorE0ELSP_0ELNSO_8SaturateE0EEEEEENS4_6LayoutINS5_IJSD_SD_SD_EEENS5_IJNSA_ILi0EEESV_SV_EEEEENS5_IJNS4_10UnderscoreESY_SY_EEEEENS4_28SM100_TMA_2SM_LOAD_MULTICASTENS4_14ComposedLayoutINS4_7SwizzleILi1ELi4ELi3EEENS4_18smem_ptr_flag_bitsILi8EEENST_INS5_IJNSA_ILi8EEESI_EEENS5_IJSI_SD_EEEEEEEvNS4_8identityENS4_18SM100_TMA_2SM_LOADES1B_vS1C_EENS_8epilogue10collective18CollectiveEpilogueINS1F_23Sm100TmaWarpSpecializedILi2ELi2ELi64ELb0ELb0EEEJNS5_IJSH_SH_SI_EEENS5_IJNST_ISH_SD_EENST_INSA_ILi64EEESD_EEEEEaSK_aSK_NS1F_6fusion15FusionCallbacksIS1J_NS1P_17LinearCombinationIaiaiLNS_15FloatRoundStyleE2EEES1K_S1O_JEEENS4_5SM1004TMEM4LOAD26SM100_TMEM_LOAD_32dp32b64xENS4_13SM90_TMA_LOADENS12_INS13_ILi2ELi4ELi3EEES16_NST_INS5_IJS17_S1M_EEENS5_IJS1M_SD_EEEEEEENS4_39AutoVectorizingCopyWithAssumedAlignmentILi128EEENS4_14SM90_TMA_STOREES24_S26_S26_EEEvvEEEEvNT_6ParamsE --------------------------
	.section	.nv.info._ZN7cutlass13device_kernelINS_4gemm6kernel13GemmUniversalIN4cute5tupleIJiiiiEEENS1_10collective13CollectiveMmaINS1_35MainloopSm100TmaUmmaWarpSpecializedILi32ELi2ELi4ENS5_IJNS4_1CILi2EEENSA_ILi4EEENSA_ILi1EEEEEEEENS5_IJNSA_ILi256EEENSA_ILi128EEENSA_ILi32EEEEEEaNS5_IJlSD_lEEEaSK_NS4_8TiledMMAINS4_8MMA_AtomIJNS4_21SM100_MMA_S8_2x1SM_SSIaaiLi256ELi128ELNS4_4UMMA5MajorE0ELSP_0ELNSO_8SaturateE0EEEEEENS4_6LayoutINS5_IJSD_SD_SD_EEENS5_IJNSA_ILi0EEESV_SV_EEEEENS5_IJNS4_10UnderscoreESY_SY_EEEEENS4_28SM100_TMA_2SM_LOAD_MULTICASTENS4_14ComposedLayoutINS4_7SwizzleILi1ELi4ELi3EEENS4_18smem_ptr_flag_bitsILi8EEENST_INS5_IJNSA_ILi8EEESI_EEENS5_IJSI_SD_EEEEEEEvNS4_8identityENS4_18SM100_TMA_2SM_LOADES1B_vS1C_EENS_8epilogue10collective18CollectiveEpilogueINS1F_23Sm100TmaWarpSpecializedILi2ELi2ELi64ELb0ELb0EEEJNS5_IJSH_SH_SI_EEENS5_IJNST_ISH_SD_EENST_INSA_ILi64EEESD_EEEEEaSK_aSK_NS1F_6fusion15FusionCallbacksIS1J_NS1P_17LinearCombinationIaiaiLNS_15FloatRoundStyleE2EEES1K_S1O_JEEENS4_5SM1004TMEM4LOAD26SM100_TMEM_LOAD_32dp32b64xENS4_13SM90_TMA_LOADENS12_INS13_ILi2ELi4ELi3EEES16_NST_INS5_IJS17_S1M_EEENS5_IJS1M_SD_EEEEEEENS4_39AutoVectorizingCopyWithAssumedAlignmentILi128EEENS4_14SM90_TMA_STOREES24_S26_S26_EEEvvEEEEvNT_6ParamsE,"",@"SHT_CUDA_INFO"
	.sectionflags	@""
	.align	4


	//----- nvinfo : EIATTR_CUDA_API_VERSION
	.align		4
        /*0000*/ 	.byte	0x04, 0x37
        /*0002*/ 	.short	(.L_31 - .L_30)
.L_30:
        /*0004*/ 	.word	0x00000082


	//----- nvinfo : EIATTR_KPARAM_INFO
	.align		4
.L_31:
        /*0008*/ 	.byte	0x04, 0x17
        /*000a*/ 	.short	(.L_33 - .L_32)
.L_32:
        /*000c*/ 	.word	0x00000000
        /*0010*/ 	.short	0x0000
        /*0012*/ 	.short	0x0000
        /*0014*/ 	.byte	0x00, 0xf0, 0x01, 0x20


	//----- nvinfo : EIATTR_AT_ENTRY_FRAGMENTS
	.align		4
.L_33:
        /*0018*/ 	.byte	0x04, 0x4f
        /*001a*/ 	.short	(.L_35 - .L_34)


	//   ....[0]....
.L_34:
        /*001c*/ 	.word	0x00000007


	//----- nvinfo : EIATTR_RESERVED_SMEM_USED
	.align		4
.L_35:
        /*0020*/ 	.byte	0x01, 0x41
	.zero		2


	//----- nvinfo : EIATTR_SPARSE_MMA_MASK
	.align		4
        /*0024*/ 	.byte	0x03, 0x50
        /*0026*/ 	.short	0x0000


	//----- nvinfo : EIATTR_TCGEN05_2CTA_USED
	.align		4
        /*0028*/ 	.byte	0x01, 0x52
	.zero		2


	//----- nvinfo : EIATTR_MAXREG_COUNT
	.align		4
        /*002c*/ 	.byte	0x03, 0x1b
        /*002e*/ 	.short	0x00ff


	//----- nvinfo : EIATTR_NUM_BARRIERS
	.align		4
        /*0030*/ 	.byte	0x02, 0x4c
        /*0032*/ 	.byte	0x07
	.zero		1


	//----- nvinfo : EIATTR_EXTERNS
	.align		4
        /*0034*/ 	.byte	0x04, 0x0f
        /*0036*/ 	.short	(.L_37 - .L_36)


	//   ....[0]....
	.align		4
.L_36:
        /*0038*/ 	.word	index@(__assertfail)


	//----- nvinfo : EIATTR_MERCURY_ISA_VERSION
	.align		4
.L_37:
        /*003c*/ 	.byte	0x03, 0x5f
        /*003e*/ 	.short	0x0101


	//----- nvinfo : EIATTR_INT_WARP_WIDE_INSTR_OFFSETS
	.align		4
        /*0040*/ 	.byte	0x04, 0x31
        /*0042*/ 	.short	(.L_39 - .L_38)


	//   ....[0]....
.L_38:
        /*0044*/ 	.word	0x000010d0


	//   ....[1]....
        /*0048*/ 	.word	0x00001170


	//   ....[2]....
        /*004c*/ 	.word	0x000054f0


	//   ....[3]....
        /*0050*/ 	.word	0x00005510


	//   ....[4]....
        /*0054*/ 	.word	0x00005540


	//   ....[5]....
        /*0058*/ 	.word	0x00006060


	//   ....[6]....
        /*005c*/ 	.word	0x000060d0


	//   ....[7]....
        /*0060*/ 	.word	0x000061b0


	//   ....[8]....
        /*0064*/ 	.word	0x00006260


	//----- nvinfo : EIATTR_COOP_GROUP_MASK_REGIDS
	.align		4
.L_39:
        /*0068*/ 	.byte	0x04, 0x29
        /*006a*/ 	.short	(.L_41 - .L_40)


	//   ....[0]....
.L_40:
        /*006c*/ 	.word	0xffffffff


	//   ....[1]....
        /*0070*/ 	.word	0xffffffff


	//   ....[2]....
        /*0074*/ 	.word	0xffffffff


	//   ....[3]....
        /*0078*/ 	.word	0xffffffff


	//   ....[4]....
        /*007c*/ 	.word	0xffffffff


	//   ....[5]....
        /*0080*/ 	.word	0xffffffff


	//   ....[6]....
        /*0084*/ 	.word	0xffffffff


	//   ....[7]....
        /*0088*/ 	.word	0xffffffff


	//   ....[8]....
        /*008c*/ 	.word	0xffffffff


	//   ....[9]....
        /*0090*/ 	.word	0xffffffff


	//   ....[10]....
        /*0094*/ 	.word	0xffffffff


	//   ....[11]....
        /*0098*/ 	.word	0xffffffff


	//   ....[12]....
        /*009c*/ 	.word	0xffffffff


	//   ....[13]....
        /*00a0*/ 	.word	0xffffffff


	//----- nvinfo : EIATTR_COOP_GROUP_INSTR_OFFSETS
	.align		4
.L_41:
        /*00a4*/ 	.byte	0x04, 0x28
        /*00a6*/ 	.short	(.L_43 - .L_42)


	//   ....[0]....
.L_42:
        /*00a8*/ 	.word	0x000000b0


	//   ....[1]....
        /*00ac*/ 	.word	0x00000510


	//   ....[2]....
        /*00b0*/ 	.word	0x00000a80


	//   ....[3]....
        /*00b4*/ 	.word	0x00000bd0


	//   ....[4]....
        /*00b8*/ 	.word	0x00000cc0


	//   ....[5]....
        /*00bc*/ 	.word	0x00000e20


	//   ....[6]....
        /*00c0*/ 	.word	0x00000fb0


	//   ....[7]....
        /*00c4*/ 	.word	0x000011f0


	//   ....[8]....
        /*00c8*/ 	.word	0x000025c0


	//   ....[9]....
        /*00cc*/ 	.word	0x00004420


	//   ....[10]....
        /*00d0*/ 	.word	0x000048f0


	//   ....[11]....
        /*00d4*/ 	.word	0x00004920


	//   ....[12]....
        /*00d8*/ 	.word	0x000053f0


	//   ....[13]....
        /*00dc*/ 	.word	0x00005600


	//----- nvinfo : EIATTR_VRC_CTA_INIT_COUNT
	.align		4
.L_43:
        /*00e0*/ 	.byte	0x02, 0x4a
        /*00e2*/ 	.byte	0x80
	.zero		1


	//----- nvinfo : EIATTR_SYSCALL_OFFSETS
	.align		4
        /*00e4*/ 	.byte	0x04, 0x46
        /*00e6*/ 	.short	(.L_45 - .L_44)


	//   ....[0]....
.L_44:
        /*00e8*/ 	.word	0x00006e50


	//   ....[1]....
        /*00ec*/ 	.word	0x00006f90


	//   ....[2]....
        /*00f0*/ 	.word	0x000077e0


	//   ....[3]....
        /*00f4*/ 	.word	0x00008de0


	//----- nvinfo : EIATTR_MBARRIER_INSTR_OFFSETS
	.align		4
.L_45:
        /*00f8*/ 	.byte	0x04, 0x39
        /*00fa*/ 	.short	(.L_47 - .L_46)


	//   ....[0]....
.L_46:
        /*00fc*/ 	.word	0x00000660
        /*0100*/ 	.word	0x000000ff
        /*0104*/ 	.word	0x00000000
        /*0108*/ 	.short	0x0100
        /*010a*/ 	.byte	0x04
	.zero		1


	//   ....[1]....
        /*010c*/ 	.word	0x00000670
        /*0110*/ 	.word	0x000000ff
        /*0114*/ 	.word	0x00000100
        /*0118*/ 	.short	0x0100
        /*011a*/ 	.byte	0x04
	.zero		1


	//   ....[2]....
        /*011c*/ 	.word	0x00000680
        /*0120*/ 	.word	0x000000ff
        /*0124*/ 	.word	0x00000008
        /*0128*/ 	.short	0x0100
        /*012a*/ 	.byte	0x04
	.zero		1


	//   ....[3]....
        /*012c*/ 	.word	0x00000690
        /*0130*/ 	.word	0x000000ff
        /*0134*/ 	.word	0x00000108
        /*0138*/ 	.short	0x0100
        /*013a*/ 	.byte	0x04
	.zero		1


	//   ....[4]....
        /*013c*/ 	.word	0x000006a0
        /*0140*/ 	.word	0x000000ff
        /*0144*/ 	.word	0x00000010
        /*0148*/ 	.short	0x0100
        /*014a*/ 	.byte	0x04
	.zero		1


	//   ....[5]....
        /*014c*/ 	.word	0x000006b0
        /*0150*/ 	.word	0x000000ff
        /*0154*/ 	.word	0x00000110
        /*0158*/ 	.short	0x0100
        /*015a*/ 	.byte	0x04
	.zero		1


	//   ....[6]....
        /*015c*/ 	.word	0x000006c0
        /*0160*/ 	.word	0x000000ff
        /*0164*/ 	.word	0x00000018
        /*0168*/ 	.short	0x0100
        /*016a*/ 	.byte	0x04
	.zero		1


	//   ....[7]....
        /*016c*/ 	.word	0x000006d0
        /*0170*/ 	.word	0x000000ff
        /*0174*/ 	.word	0x00000118
        /*0178*/ 	.short	0x0100
        /*017a*/ 	.byte	0x04
	.zero		1


	//   ....[8]....
        /*017c*/ 	.word	0x000006e0
        /*0180*/ 	.word	0x000000ff
        /*0184*/ 	.word	0x00000020
        /*0188*/ 	.short	0x0100
        /*018a*/ 	.byte	0x04
	.zero		1


	//   ....[9]....
        /*018c*/ 	.word	0x000006f0
        /*0190*/ 	.word	0x000000ff
        /*0194*/ 	.word	0x00000120
        /*0198*/ 	.short	0x0100
        /*019a*/ 	.byte	0x04
	.zero		1


	//   ....[10]....
        /*019c*/ 	.word	0x00000700
        /*01a0*/ 	.word	0x000000ff
        /*01a4*/ 	.word	0x00000028
        /*01a8*/ 	.short	0x0100
        /*01aa*/ 	.byte	0x04
	.zero		1


	//   ....[11]....
        /*01ac*/ 	.word	0x00000710
        /*01b0*/ 	.word	0x000000ff
        /*01b4*/ 	.word	0x00000128
        /*01b8*/ 	.short	0x0100
        /*01ba*/ 	.byte	0x04
	.zero		1


	//   ....[12]....
        /*01bc*/ 	.word	0x00000720
        /*01c0*/ 	.word	0x000000ff
        /*01c4*/ 	.word	0x00000030
        /*01c8*/ 	.short	0x0100
        /*01ca*/ 	.byte	0x04
	.zero		1


	//   ....[13]....
        /*01cc*/ 	.word	0x00000730
        /*01d0*/ 	.word	0x000000ff
        /*01d4*/ 	.word	0x00000130
        /*01d8*/ 	.short	0x0100
        /*01da*/ 	.byte	0x04
	.zero		1


	//   ....[14]....
        /*01dc*/ 	.word	0x00000740
        /*01e0*/ 	.word	0x000000ff
        /*01e4*/ 	.word	0x00000038
        /*01e8*/ 	.short	0x0100
        /*01ea*/ 	.byte	0x04
	.zero		1


	//   ....[15]....
        /*01ec*/ 	.word	0x00000750
        /*01f0*/ 	.word	0x000000ff
        /*01f4*/ 	.word	0x00000138
        /*01f8*/ 	.short	0x0100
        /*01fa*/ 	.byte	0x04
	.zero		1


	//   ....[16]....
        /*01fc*/ 	.word	0x00000760
        /*0200*/ 	.word	0x000000ff
        /*0204*/ 	.word	0x00000040
        /*0208*/ 	.short	0x0100
        /*020a*/ 	.byte	0x04
	.zero		1


	//   ....[17]....
        /*020c*/ 	.word	0x00000770
        /*0210*/ 	.word	0x000000ff
        /*0214*/ 	.word	0x00000140
        /*0218*/ 	.short	0x0100
        /*021a*/ 	.byte	0x04
	.zero		1


	//   ....[18]....
        /*021c*/ 	.word	0x00000780
        /*0220*/ 	.word	0x000000ff
        /*0224*/ 	.word	0x00000048
        /*0228*/ 	.short	0x0100
        /*022a*/ 	.byte	0x04
	.zero		1


	//   ....[19]....
        /*022c*/ 	.word	0x00000790
        /*0230*/ 	.word	0x000000ff
        /*0234*/ 	.word	0x00000148
        /*0238*/ 	.short	0x0100
        /*023a*/ 	.byte	0x04
	.zero		1


	//   ....[20]....
        /*023c*/ 	.word	0x000007a0
        /*0240*/ 	.word	0x000000ff
        /*0244*/ 	.word	0x00000050
        /*0248*/ 	.short	0x0100
        /*024a*/ 	.byte	0x04
	.zero		1


	//   ....[21]....
        /*024c*/ 	.word	0x000007b0
        /*0250*/ 	.word	0x000000ff
        /*0254*/ 	.word	0x00000150
        /*0258*/ 	.short	0x0100
        /*025a*/ 	.byte	0x04
	.zero		1


	//   ....[22]....
        /*025c*/ 	.word	0x000007c0
        /*0260*/ 	.word	0x000000ff
        /*0264*/ 	.word	0x00000058
        /*0268*/ 	.short	0x0100
        /*026a*/ 	.byte	0x04
	.zero		1


	//   ....[23]....
        /*026c*/ 	.word	0x000007d0
        /*0270*/ 	.word	0x000000ff
        /*0274*/ 	.word	0x00000158
        /*0278*/ 	.short	0x0100
        /*027a*/ 	.byte	0x04
	.zero		1


	//   ....[24]....
        /*027c*/ 	.word	0x000007e0
        /*0280*/ 	.word	0x000000ff
        /*0284*/ 	.word	0x00000060
        /*0288*/ 	.short	0x0100
        /*028a*/ 	.byte	0x04
	.zero		1


	//   ....[25]....
        /*028c*/ 	.word	0x000007f0
        /*0290*/ 	.word	0x000000ff
        /*0294*/ 	.word	0x00000160
        /*0298*/ 	.short	0x0100
        /*029a*/ 	.byte	0x04
	.zero		1


	//   ....[26]....
        /*029c*/ 	.word	0x00000800
        /*02a0*/ 	.word	0x000000ff
        /*02a4*/ 	.word	0x00000068
        /*02a8*/ 	.short	0x0100
        /*02aa*/ 	.byte	0x04
	.zero		1


	//   ....[27]....
        /*02ac*/ 	.word	0x00000810
        /*02b0*/ 	.word	0x000000ff
        /*02b4*/ 	.word	0x00000168
        /*02b8*/ 	.short	0x0100
        /*02ba*/ 	.byte	0x04
	.zero		1


	//   ....[28]....
        /*02bc*/ 	.word	0x00000820
        /*02c0*/ 	.word	0x000000ff
        /*02c4*/ 	.word	0x00000070
        /*02c8*/ 	.short	0x0100
        /*02ca*/ 	.byte	0x04
	.zero		1


	//   ....[29]....
        /*02cc*/ 	.word	0x00000830
        /*02d0*/ 	.word	0x000000ff
        /*02d4*/ 	.word	0x00000170
        /*02d8*/ 	.short	0x0100
        /*02da*/ 	.byte	0x04
	.zero		1


	//   ....[30]....
        /*02dc*/ 	.word	0x00000840
        /*02e0*/ 	.word	0x000000ff
        /*02e4*/ 	.word	0x00000078
        /*02e8*/ 	.short	0x0100
        /*02ea*/ 	.byte	0x04
	.zero		1


	//   ....[31]....
        /*02ec*/ 	.word	0x00000850
        /*02f0*/ 	.word	0x000000ff
        /*02f4*/ 	.word	0x00000178
        /*02f8*/ 	.short	0x0100
        /*02fa*/ 	.byte	0x04
	.zero		1


	//   ....[32]....
        /*02fc*/ 	.word	0x00000860
        /*0300*/ 	.word	0x000000ff
        /*0304*/ 	.word	0x00000080
        /*0308*/ 	.short	0x0100
        /*030a*/ 	.byte	0x04
	.zero		1


	//   ....[33]....
        /*030c*/ 	.word	0x00000870
        /*0310*/ 	.word	0x000000ff
        /*0314*/ 	.word	0x00000180
        /*0318*/ 	.short	0x0100
        /*031a*/ 	.byte	0x04
	.zero		1


	//   ....[34]....
        /*031c*/ 	.word	0x00000880
        /*0320*/ 	.word	0x000000ff
        /*0324*/ 	.word	0x00000088
        /*0328*/ 	.short	0x0100
        /*032a*/ 	.byte	0x04
	.zero		1


	//   ....[35]....
        /*032c*/ 	.word	0x00000890
        /*0330*/ 	.word	0x000000ff
        /*0334*/ 	.word	0x00000188
        /*0338*/ 	.short	0x0100
        /*033a*/ 	.byte	0x04
	.zero		1


	//   ....[36]....
        /*033c*/ 	.word	0x000008a0
        /*0340*/ 	.word	0x000000ff
        /*0344*/ 	.word	0x00000090
        /*0348*/ 	.short	0x0100
        /*034a*/ 	.byte	0x04
	.zero		1


	//   ....[37]....
        /*034c*/ 	.word	0x000008b0
        /*0350*/ 	.word	0x000000ff
        /*0354*/ 	.word	0x00000190
        /*0358*/ 	.short	0x0100
        /*035a*/ 	.byte	0x04
	.zero		1


	//   ....[38]....
        /*035c*/ 	.word	0x000008c0
        /*0360*/ 	.word	0x000000ff
        /*0364*/ 	.word	0x00000098
        /*0368*/ 	.short	0x0100
        /*036a*/ 	.byte	0x04
	.zero		1


	//   ....[39]....
        /*036c*/ 	.word	0x000008d0
        /*0370*/ 	.word	0x000000ff
        /*0374*/ 	.word	0x00000198
        /*0378*/ 	.short	0x0100
        /*037a*/ 	.byte	0x04
	.zero		1


	//   ....[40]....
        /*037c*/ 	.word	0x000008e0
        /*0380*/ 	.word	0x000000ff
        /*0384*/ 	.word	0x000000a0
        /*0388*/ 	.short	0x0100
        /*038a*/ 	.byte	0x04
	.zero		1


	//   ....[41]....
        /*038c*/ 	.word	0x000008f0
        /*0390*/ 	.word	0x000000ff
        /*0394*/ 	.word	0x000001a0
        /*0398*/ 	.short	0x0100
        /*039a*/ 	.byte	0x04
	.zero		1


	//   ....[42]....
        /*039c*/ 	.word	0x00000900
        /*03a0*/ 	.word	0x000000ff
        /*03a4*/ 	.word	0x000000a8
        /*03a8*/ 	.short	0x0100
        /*03aa*/ 	.byte	0x04
	.zero		1


	//   ....[43]....
        /*03ac*/ 	.word	0x00000910
        /*03b0*/ 	.word	0x000000ff
        /*03b4*/ 	.word	0x000001a8
        /*03b8*/ 	.short	0x0100
        /*03ba*/ 	.byte	0x04
	.zero		1


	//   ....[44]....
        /*03bc*/ 	.word	0x00000920
        /*03c0*/ 	.word	0x000000ff
        /*03c4*/ 	.word	0x000000b0
        /*03c8*/ 	.short	0x0100
        /*03ca*/ 	.byte	0x04
	.zero		1


	//   ....[45]....
        /*03cc*/ 	.word	0x00000930
        /*03d0*/ 	.word	0x000000ff
        /*03d4*/ 	.word	0x000001b0
        /*03d8*/ 	.short	0x0100
        /*03da*/ 	.byte	0x04
	.zero		1


	//   ....[46]....
        /*03dc*/ 	.word	0x00000940
        /*03e0*/ 	.word	0x000000ff
        /*03e4*/ 	.word	0x000000b8
        /*03e8*/ 	.short	0x0100
        /*03ea*/ 	.byte	0x04
	.zero		1


	//   ....[47]....
        /*03ec*/ 	.word	0x00000950
        /*03f0*/ 	.word	0x000000ff
        /*03f4*/ 	.word	0x000001b8
        /*03f8*/ 	.short	0x0100
        /*03fa*/ 	.byte	0x04
	.zero		1


	//   ....[48]....
        /*03fc*/ 	.word	0x00000960
        /*0400*/ 	.word	0x000000ff
        /*0404*/ 	.word	0x000000c0
        /*0408*/ 	.short	0x0100
        /*040a*/ 	.byte	0x04
	.zero		1


	//   ....[49]....
        /*040c*/ 	.word	0x00000970
        /*0410*/ 	.word	0x000000ff
        /*0414*/ 	.word	0x000001c0
        /*0418*/ 	.short	0x0100
        /*041a*/ 	.byte	0x04
	.zero		1


	//   ....[50]....
        /*041c*/ 	.word	0x00000980
        /*0420*/ 	.word	0x000000ff
        /*0424*/ 	.word	0x000000c8
        /*0428*/ 	.short	0x0100
        /*042a*/ 	.byte	0x04
	.zero		1


	//   ....[51]....
        /*042c*/ 	.word	0x00000990
        /*0430*/ 	.word	0x000000ff
        /*0434*/ 	.word	0x000001c8
        /*0438*/ 	.short	0x0100
        /*043a*/ 	.byte	0x04
	.zero		1


	//   ....[52]....
        /*043c*/ 	.word	0x000009a0
        /*0440*/ 	.word	0x000000ff
        /*0444*/ 	.word	0x000000d0
        /*0448*/ 	.short	0x0100
        /*044a*/ 	.byte	0x04
	.zero		1


	//   ....[53]....
        /*044c*/ 	.word	0x000009b0
        /*0450*/ 	.word	0x000000ff
        /*0454*/ 	.word	0x000001d0
        /*0458*/ 	.short	0x0100
        /*045a*/ 	.byte	0x04
	.zero		1


	//   ....[54]....
        /*045c*/ 	.word	0x000009c0
        /*0460*/ 	.word	0x000000ff
        /*0464*/ 	.word	0x000000d8
        /*0468*/ 	.short	0x0100
        /*046a*/ 	.byte	0x04
	.zero		1


	//   ....[55]....
        /*046c*/ 	.word	0x000009d0
        /*0470*/ 	.word	0x000000ff
        /*0474*/ 	.word	0x000001d8
        /*0478*/ 	.short	0x0100
        /*047a*/ 	.byte	0x04
	.zero		1


	//   ....[56]....
        /*047c*/ 	.word	0x000009e0
        /*0480*/ 	.word	0x000000ff
        /*0484*/ 	.word	0x000000e0
        /*0488*/ 	.short	0x0100
        /*048a*/ 	.byte	0x04
	.zero		1


	//   ....[57]....
        /*048c*/ 	.word	0x000009f0
        /*0490*/ 	.word	0x000000ff
        /*0494*/ 	.word	0x000001e0
        /*0498*/ 	.short	0x0100
        /*049a*/ 	.byte	0x04
	.zero		1


	//   ....[58]....
        /*049c*/ 	.word	0x00000a00
        /*04a0*/ 	.word	0x000000ff
        /*04a4*/ 	.word	0x000000e8
        /*04a8*/ 	.short	0x0100
        /*04aa*/ 	.byte	0x04
	.zero		1


	//   ....[59]....
        /*04ac*/ 	.word	0x00000a10
        /*04b0*/ 	.word	0x000000ff
        /*04b4*/ 	.word	0x000001e8
        /*04b8*/ 	.short	0x0100
        /*04ba*/ 	.byte	0x04
	.zero		1


	//   ....[60]....
        /*04bc*/ 	.word	0x00000a20
        /*04c0*/ 	.word	0x000000ff
        /*04c4*/ 	.word	0x000000f0
        /*04c8*/ 	.short	0x0100
        /*04ca*/ 	.byte	0x04
	.zero		1


	//   ....[61]....
        /*04cc*/ 	.word	0x00000a30
        /*04d0*/ 	.word	0x000000ff
        /*04d4*/ 	.word	0x000001f0
        /*04d8*/ 	.short	0x0100
        /*04da*/ 	.byte	0x04
	.zero		1


	//   ....[62]....
        /*04dc*/ 	.word	0x00000a40
        /*04e0*/ 	.word	0x000000ff
        /*04e4*/ 	.word	0x000000f8
        /*04e8*/ 	.short	0x0100
        /*04ea*/ 	.byte	0x04
	.zero		1


	//   ....[63]....
        /*04ec*/ 	.word	0x00000a50
        /*04f0*/ 	.word	0x000000ff
        /*04f4*/ 	.word	0x000001f8
        /*04f8*/ 	.short	0x0100
        /*04fa*/ 	.byte	0x04
	.zero		1


	//   ....[64]....
        /*04fc*/ 	.word	0x00000b80
        /*0500*/ 	.word	0x000000ff
        /*0504*/ 	.word	0x00000200
        /*0508*/ 	.short	0x0100
        /*050a*/ 	.byte	0x04
	.zero		1


	//   ....[65]....
        /*050c*/ 	.word	0x00000b90
        /*0510*/ 	.word	0x000000ff
        /*0514*/ 	.word	0x00000210
        /*0518*/ 	.short	0x0100
        /*051a*/ 	.byte	0x04
	.zero		1


	//   ....[66]....
        /*051c*/ 	.word	0x00000ba0
        /*0520*/ 	.word	0x000000ff
        /*0524*/ 	.word	0x00000208
        /*0528*/ 	.short	0x0100
        /*052a*/ 	.byte	0x04
	.zero		1


	//   ....[67]....
        /*052c*/ 	.word	0x00000bb0
        /*0530*/ 	.word	0x000000ff
        /*0534*/ 	.word	0x00000218
        /*0538*/ 	.short	0x0100
        /*053a*/ 	.byte	0x04
	.zero		1


	//   ....[68]....
        /*053c*/ 	.word	0x00000c90
        /*0540*/ 	.word	0x000000ff
        /*0544*/ 	.word	0x00000220
        /*0548*/ 	.short	0x0100
        /*054a*/ 	.byte	0x06
	.zero		1


	//   ....[69]....
        /*054c*/ 	.word	0x00000ca0
        /*0550*/ 	.word	0x000000ff
        /*0554*/ 	.word	0x00000228
        /*0558*/ 	.short	0x0100
        /*055a*/ 	.byte	0x06
	.zero		1


	//   ....[70]....
        /*055c*/ 	.word	0x00000dd0
        /*0560*/ 	.word	0x000000ff
        /*0564*/ 	.word	0x00000230
        /*0568*/ 	.short	0x0100
        /*056a*/ 	.byte	0x06
	.zero		1


	//   ....[71]....
        /*056c*/ 	.word	0x00000de0
        /*0570*/ 	.word	0x000000ff
        /*0574*/ 	.word	0x00000240
        /*0578*/ 	.short	0x0100
        /*057a*/ 	.byte	0x06
	.zero		1


	//   ....[72]....
        /*057c*/ 	.word	0x00000df0
        /*0580*/ 	.word	0x000000ff
        /*0584*/ 	.word	0x00000238
        /*0588*/ 	.short	0x0100
        /*058a*/ 	.byte	0x06
	.zero		1


	//   ....[73]....
        /*058c*/ 	.word	0x00000e00
        /*0590*/ 	.word	0x000000ff
        /*0594*/ 	.word	0x00000248
        /*0598*/ 	.short	0x0100
        /*059a*/ 	.byte	0x06
	.zero		1


	//   ....[74]....
        /*059c*/ 	.word	0x00000f20
        /*05a0*/ 	.word	0x000000ff
        /*05a4*/ 	.word	0x00000250
        /*05a8*/ 	.short	0x0100
        /*05aa*/ 	.byte	0x04
	.zero		1


	//   ....[75]....
        /*05ac*/ 	.word	0x00000f30
        /*05b0*/ 	.word	0x000000ff
        /*05b4*/ 	.word	0x00000270
        /*05b8*/ 	.short	0x0100
        /*05ba*/ 	.byte	0x04
	.zero		1


	//   ....[76]....
        /*05bc*/ 	.word	0x00000f40
        /*05c0*/ 	.word	0x000000ff
        /*05c4*/ 	.word	0x00000258
        /*05c8*/ 	.short	0x0100
        /*05ca*/ 	.byte	0x04
	.zero		1


	//   ....[77]....
        /*05cc*/ 	.word	0x00000f50
        /*05d0*/ 	.word	0x000000ff
        /*05d4*/ 	.word	0x00000278
        /*05d8*/ 	.short	0x0100
        /*05da*/ 	.byte	0x04
	.zero		1


	//   ....[78]....
        /*05dc*/ 	.word	0x00000f60
        /*05e0*/ 	.word	0x000000ff
        /*05e4*/ 	.word	0x00000260
        /*05e8*/ 	.short	0x0100
        /*05ea*/ 	.byte	0x04
	.zero		1


	//   ....[79]....
        /*05ec*/ 	.word	0x00000f70
        /*05f0*/ 	.word	0x000000ff
        /*05f4*/ 	.word	0x00000280
        /*05f8*/ 	.short	0x0100
        /*05fa*/ 	.byte	0x04
	.zero		1


	//   ....[80]....
        /*05fc*/ 	.word	0x00000f80
        /*0600*/ 	.word	0x000000ff
        /*0604*/ 	.word	0x00000268
        /*0608*/ 	.short	0x0100
        /*060a*/ 	.byte	0x04
	.zero		1


	//   ....[81]....
        /*060c*/ 	.word	0x00000f90
        /*0610*/ 	.word	0x000000ff
        /*0614*/ 	.word	0x00000288
        /*0618*/ 	.short	0x0100
        /*061a*/ 	.byte	0x04
	.zero		1


	//   ....[82]....
        /*061c*/ 	.word	0x00001080
        /*0620*/ 	.word	0x000000ff
        /*0624*/ 	.word	0x00000290
        /*0628*/ 	.short	0x0100
        /*062a*/ 	.byte	0x04
	.zero		1


	//   ....[83]....
        /*062c*/ 	.word	0x00001090
        /*0630*/ 	.word	0x000000ff
        /*0634*/ 	.word	0x000002a0
        /*0638*/ 	.short	0x0100
        /*063a*/ 	.byte	0x04
	.zero		1


	//   ....[84]....
        /*063c*/ 	.word	0x000010a0
        /*0640*/ 	.word	0x000000ff
        /*0644*/ 	.word	0x00000298
        /*0648*/ 	.short	0x0100
        /*064a*/ 	.byte	0x04
	.zero		1


	//   ....[85]....
        /*064c*/ 	.word	0x000010b0
        /*0650*/ 	.word	0x000000ff
        /*0654*/ 	.word	0x000002a8
        /*0658*/ 	.short	0x0100
        /*065a*/ 	.byte	0x04
	.zero		1


	//   ....[86]....
        /*065c*/ 	.word	0x000011b0
        /*0660*/ 	.word	0x000000ff
        /*0664*/ 	.word	0x000002b0
        /*0668*/ 	.short	0x0100
        /*066a*/ 	.byte	0x06
	.zero		1


	//   ....[87]....
        /*066c*/ 	.word	0x00001de0
        /*0670*/ 	.word	0x00000003
        /*0674*/ 	.word	0x000002a0
        /*0678*/ 	.short	0x010a
        /*067a*/ 	.byte	0xff
	.zero		1


	//   ....[88]....
        /*067c*/ 	.word	0x00001e10
        /*0680*/ 	.word	0x00000003
        /*0684*/ 	.word	0x00000290
        /*0688*/ 	.short	0x0101
        /*068a*/ 	.byte	0xff
	.zero		1


	//   ....[89]....
        /*068c*/ 	.word	0x00001ed0
        /*0690*/ 	.word	0x000000ff
        /*0694*/ 	.word	0x00000100
        /*0698*/ 	.short	0x010a
        /*069a*/ 	.byte	0x04
	.zero		1


	//   ....[90]....
        /*069c*/ 	.word	0x00001fa0
        /*06a0*/ 	.word	0x000000ff
        /*06a4*/ 	.word	0x00000100
        /*06a8*/ 	.short	0x010a
        /*06aa*/ 	.byte	0x21
	.zero		1


	//   ....[91]....
        /*06ac*/ 	.word	0x00002160
        /*06b0*/ 	.word	0x000000ff
        /*06b4*/ 	.word	0x00000100
        /*06b8*/ 	.short	0x010a
        /*06ba*/ 	.byte	0x07
	.zero		1


	//   ....[92]....
        /*06bc*/ 	.word	0x00002260
        /*06c0*/ 	.word	0x000000ff
        /*06c4*/ 	.word	0x00000228
        /*06c8*/ 	.short	0x0101
        /*06ca*/ 	.byte	0x06
	.zero		1


	//   ....[93]....
        /*06cc*/ 	.word	0x00002280
        /*06d0*/ 	.word	0x000000ff
        /*06d4*/ 	.word	0x00000100
        /*06d8*/ 	.short	0x010a
        /*06da*/ 	.byte	0x04
	.zero		1


	//   ....[94]....
        /*06dc*/ 	.word	0x00002300
        /*06e0*/ 	.word	0x000000ff
        /*06e4*/ 	.word	0x00000100
        /*06e8*/ 	.short	0x010a
        /*06ea*/ 	.byte	0x11
	.zero		1


	//   ....[95]....
        /*06ec*/ 	.word	0x00002490
        /*06f0*/ 	.word	0x000000ff
        /*06f4*/ 	.word	0x00000100
        /*06f8*/ 	.short	0x010a
        /*06fa*/ 	.byte	0x08
	.zero		1


	//   ....[96]....
        /*06fc*/ 	.word	0x000025f0
        /*0700*/ 	.word	0x00000003
        /*0704*/ 	.word	0x00000230
        /*0708*/ 	.short	0x010a
        /*070a*/ 	.byte	0xff
	.zero		1


	//   ....[97]....
        /*070c*/ 	.word	0x00002740
        /*0710*/ 	.word	0x00000000
        /*0714*/ 	.word	0x00000000
        /*0718*/ 	.short	0x0101
        /*071a*/ 	.byte	0xff
	.zero		1


	//   ....[98]....
        /*071c*/ 	.word	0x00002ce0
        /*0720*/ 	.word	0x000000ff
        /*0724*/ 	.word	0x00000000
        /*0728*/ 	.short	0x010a
        /*072a*/ 	.byte	0x04
	.zero		1


	//   ....[99]....
        /*072c*/ 	.word	0x00002d70
        /*0730*/ 	.word	0x000000ff
        /*0734*/ 	.word	0x00000000
        /*0738*/ 	.short	0x010a
        /*073a*/ 	.byte	0x05
	.zero		1


	//   ....[100]....
        /*073c*/ 	.word	0x00002e00
        /*0740*/ 	.word	0x000000ff
        /*0744*/ 	.word	0x00000000
        /*0748*/ 	.short	0x010a
        /*074a*/ 	.byte	0x05
	.zero		1


	//   ....[101]....
        /*074c*/ 	.word	0x00002e90
        /*0750*/ 	.word	0x000000ff
        /*0754*/ 	.word	0x00000000
        /*0758*/ 	.short	0x010a
        /*075a*/ 	.byte	0x05
	.zero		1


	//   ....[102]....
        /*075c*/ 	.word	0x00002f20
        /*0760*/ 	.word	0x000000ff
        /*0764*/ 	.word	0x00000000
        /*0768*/ 	.short	0x010a
        /*076a*/ 	.byte	0x05
	.zero		1


	//   ....[103]....
        /*076c*/ 	.word	0x00002fb0
        /*0770*/ 	.word	0x000000ff
        /*0774*/ 	.word	0x00000000
        /*0778*/ 	.short	0x010a
        /*077a*/ 	.byte	0x05
	.zero		1


	//   ....[104]....
        /*077c*/ 	.word	0x00003040
        /*0780*/ 	.word	0x000000ff
        /*0784*/ 	.word	0x00000000
        /*0788*/ 	.short	0x010a
        /*078a*/ 	.byte	0x05
	.zero		1


	//   ....[105]....
        /*078c*/ 	.word	0x000030d0
        /*0790*/ 	.word	0x000000ff
        /*0794*/ 	.word	0x00000000
        /*0798*/ 	.short	0x010a
        /*079a*/ 	.byte	0x05
	.zero		1


	//   ....[106]....
        /*079c*/ 	.word	0x00003160
        /*07a0*/ 	.word	0x000000ff
        /*07a4*/ 	.word	0x00000000
        /*07a8*/ 	.short	0x010a
        /*07aa*/ 	.byte	0x05
	.zero		1


	//   ....[107]....
        /*07ac*/ 	.word	0x000031f0
        /*07b0*/ 	.word	0x000000ff
        /*07b4*/ 	.word	0x00000000
        /*07b8*/ 	.short	0x010a
        /*07ba*/ 	.byte	0x05
	.zero		1


	//   ....[108]....
        /*07bc*/ 	.word	0x00003280
        /*07c0*/ 	.word	0x000000ff
        /*07c4*/ 	.word	0x00000000
        /*07c8*/ 	.short	0x010a
        /*07ca*/ 	.byte	0x05
	.zero		1


	//   ....[109]....
        /*07cc*/ 	.word	0x00003310
        /*07d0*/ 	.word	0x000000ff
        /*07d4*/ 	.word	0x00000000
        /*07d8*/ 	.short	0x010a
        /*07da*/ 	.byte	0x05
	.zero		1


	//   ....[110]....
        /*07dc*/ 	.word	0x000033a0
        /*07e0*/ 	.word	0x000000ff
        /*07e4*/ 	.word	0x00000000
        /*07e8*/ 	.short	0x010a
        /*07ea*/ 	.byte	0x05
	.zero		1


	//   ....[111]....
        /*07ec*/ 	.word	0x00003430
        /*07f0*/ 	.word	0x000000ff
        /*07f4*/ 	.word	0x00000000
        /*07f8*/ 	.short	0x010a
        /*07fa*/ 	.byte	0x05
	.zero		1


	//   ....[112]....
        /*07fc*/ 	.word	0x000034c0
        /*0800*/ 	.word	0x000000ff
        /*0804*/ 	.word	0x00000000
        /*0808*/ 	.short	0x010a
        /*080a*/ 	.byte	0x05
	.zero		1


	//   ....[113]....
        /*080c*/ 	.word	0x00003550
        /*0810*/ 	.word	0x000000ff
        /*0814*/ 	.word	0x00000000
        /*0818*/ 	.short	0x010a
        /*081a*/ 	.byte	0x05
	.zero		1


	//   ....[114]....
        /*081c*/ 	.word	0x000035e0
        /*0820*/ 	.word	0x000000ff
        /*0824*/ 	.word	0x00000000
        /*0828*/ 	.short	0x010a
        /*082a*/ 	.byte	0x05
	.zero		1


	//   ....[115]....
        /*082c*/ 	.word	0x00003670
        /*0830*/ 	.word	0x000000ff
        /*0834*/ 	.word	0x00000000
        /*0838*/ 	.short	0x010a
        /*083a*/ 	.byte	0x05
	.zero		1


	//   ....[116]....
        /*083c*/ 	.word	0x00003700
        /*0840*/ 	.word	0x000000ff
        /*0844*/ 	.word	0x00000000
        /*0848*/ 	.short	0x010a
        /*084a*/ 	.byte	0x05
	.zero		1


	//   ....[117]....
        /*084c*/ 	.word	0x00003790
        /*0850*/ 	.word	0x000000ff
        /*0854*/ 	.word	0x00000000
        /*0858*/ 	.short	0x010a
        /*085a*/ 	.byte	0x05
	.zero		1


	//   ....[118]....
        /*085c*/ 	.word	0x00003820
        /*0860*/ 	.word	0x000000ff
        /*0864*/ 	.word	0x00000000
        /*0868*/ 	.short	0x010a
        /*086a*/ 	.byte	0x05
	.zero		1


	//   ....[119]....
        /*086c*/ 	.word	0x000038b0
        /*0870*/ 	.word	0x000000ff
        /*0874*/ 	.word	0x00000000
        /*0878*/ 	.short	0x010a
        /*087a*/ 	.byte	0x05
	.zero		1


	//   ....[120]....
        /*087c*/ 	.word	0x00003940
        /*0880*/ 	.word	0x000000ff
        /*0884*/ 	.word	0x00000000
        /*0888*/ 	.short	0x010a
        /*088a*/ 	.byte	0x05
	.zero		1


	//   ....[121]....
        /*088c*/ 	.word	0x000039d0
        /*0890*/ 	.word	0x000000ff
        /*0894*/ 	.word	0x00000000
        /*0898*/ 	.short	0x010a
        /*089a*/ 	.byte	0x05
	.zero		1


	//   ....[122]....
        /*089c*/ 	.word	0x00003a60
        /*08a0*/ 	.word	0x000000ff
        /*08a4*/ 	.word	0x00000000
        /*08a8*/ 	.short	0x010a
        /*08aa*/ 	.byte	0x05
	.zero		1


	//   ....[123]....
        /*08ac*/ 	.word	0x00003af0
        /*08b0*/ 	.word	0x000000ff
        /*08b4*/ 	.word	0x00000000
        /*08b8*/ 	.short	0x010a
        /*08ba*/ 	.byte	0x05
	.zero		1


	//   ....[124]....
        /*08bc*/ 	.word	0x00003b80
        /*08c0*/ 	.word	0x000000ff
        /*08c4*/ 	.word	0x00000000
        /*08c8*/ 	.short	0x010a
        /*08ca*/ 	.byte	0x05
	.zero		1


	//   ....[125]....
        /*08cc*/ 	.word	0x00003c10
        /*08d0*/ 	.word	0x000000ff
        /*08d4*/ 	.word	0x00000000
        /*08d8*/ 	.short	0x010a
        /*08da*/ 	.byte	0x05
	.zero		1


	//   ....[126]....
        /*08dc*/ 	.word	0x00003ca0
        /*08e0*/ 	.word	0x000000ff
        /*08e4*/ 	.word	0x00000000
        /*08e8*/ 	.short	0x010a
        /*08ea*/ 	.byte	0x05
	.zero		1


	//   ....[127]....
        /*08ec*/ 	.word	0x00003d30
        /*08f0*/ 	.word	0x000000ff
        /*08f4*/ 	.word	0x00000000
        /*08f8*/ 	.short	0x010a
        /*08fa*/ 	.byte	0x05
	.zero		1


	//   ....[128]....
        /*08fc*/ 	.word	0x00003dc0
        /*0900*/ 	.word	0x000000ff
        /*0904*/ 	.word	0x00000000
        /*0908*/ 	.short	0x010a
        /*090a*/ 	.byte	0x05
	.zero		1


	//   ....[129]....
        /*090c*/ 	.word	0x00003e60
        /*0910*/ 	.word	0x00000000
        /*0914*/ 	.word	0x00000000
        /*0918*/ 	.short	0x010a
        /*091a*/ 	.byte	0xff
	.zero		1


	//   ....[130]....
        /*091c*/ 	.word	0x00003f80
        /*0920*/ 	.word	0x00000002
        /*0924*/ 	.word	0x00000290
        /*0928*/ 	.short	0x010a
        /*092a*/ 	.byte	0xff
	.zero		1


	//   ....[131]....
        /*092c*/ 	.word	0x00003fe0
        /*0930*/ 	.word	0x00000004
        /*0934*/ 	.word	0x00000000
        /*0938*/ 	.short	0x0101
        /*093a*/ 	.byte	0xff
	.zero		1


	//   ....[132]....
        /*093c*/ 	.word	0x00004000
        /*0940*/ 	.word	0x000000ff
        /*0944*/ 	.word	0x00000240
        /*0948*/ 	.short	0x010a
        /*094a*/ 	.byte	0x04
	.zero		1


	//   ....[133]....
        /*094c*/ 	.word	0x00004120
        /*0950*/ 	.word	0x00000002
        /*0954*/ 	.word	0x00000230
        /*0958*/ 	.short	0x010a
        /*095a*/ 	.byte	0xff
	.zero		1


	//   ....[134]....
        /*095c*/ 	.word	0x00004230
        /*0960*/ 	.word	0x00000002
        /*0964*/ 	.word	0x00000000
        /*0968*/ 	.short	0x0101
        /*096a*/ 	.byte	0xff
	.zero		1


	//   ....[135]....
        /*096c*/ 	.word	0x000042c0
        /*0970*/ 	.word	0x000000ff
        /*0974*/ 	.word	0x00000240
        /*0978*/ 	.short	0x0106
        /*097a*/ 	.byte	0x04
	.zero		1


	//   ....[136]....
        /*097c*/ 	.word	0x000042e0
        /*0980*/ 	.word	0x000000ff
        /*0984*/ 	.word	0x00000240
        /*0988*/ 	.short	0x010a
        /*098a*/ 	.byte	0x04
	.zero		1


	//   ....[137]....
        /*098c*/ 	.word	0x00004370
        /*0990*/ 	.word	0x000000ff
        /*0994*/ 	.word	0x00000240
        /*0998*/ 	.short	0x0106
        /*099a*/ 	.byte	0x07
	.zero		1


	//   ....[138]....
        /*099c*/ 	.word	0x000043b0
        /*09a0*/ 	.word	0x00000000
        /*09a4*/ 	.word	0x00000240
        /*09a8*/ 	.short	0x010a
        /*09aa*/ 	.byte	0xff
	.zero		1


	//   ....[139]....
        /*09ac*/ 	.word	0x000045f0
        /*09b0*/ 	.word	0x000000ff
        /*09b4*/ 	.word	0x00000008
        /*09b8*/ 	.short	0x010a
        /*09ba*/ 	.byte	0x05
	.zero		1


	//   ....[140]....
        /*09bc*/ 	.word	0x00004610
        /*09c0*/ 	.word	0x000000ff
        /*09c4*/ 	.word	0x00000008
        /*09c8*/ 	.short	0x010a
        /*09ca*/ 	.byte	0x05
	.zero		1


	//   ....[141]....
        /*09cc*/ 	.word	0x000047a0
        /*09d0*/ 	.word	0x000000ff
        /*09d4*/ 	.word	0x00000008
        /*09d8*/ 	.short	0x010a
        /*09da*/ 	.byte	0x05
	.zero		1


	//   ....[142]....
        /*09dc*/ 	.word	0x000047c0
        /*09e0*/ 	.word	0x000000ff
        /*09e4*/ 	.word	0x00000008
        /*09e8*/ 	.short	0x010a
        /*09ea*/ 	.byte	0x05
	.zero		1


	//   ....[143]....
        /*09ec*/ 	.word	0x00004880
        /*09f0*/ 	.word	0x000000ff
        /*09f4*/ 	.word	0x00000000
        /*09f8*/ 	.short	0x0101
        /*09fa*/ 	.byte	0x04
	.zero		1


	//   ....[144]....
        /*09fc*/ 	.word	0x00004b60
        /*0a00*/ 	.word	0x00000000
        /*0a04*/ 	.word	0x00000230
        /*0a08*/ 	.short	0x010a
        /*0a0a*/ 	.byte	0xff
	.zero		1


	//   ....[145]....
        /*0a0c*/ 	.word	0x00004c20
        /*0a10*/ 	.word	0x00000000
        /*0a14*/ 	.word	0x00000000
        /*0a18*/ 	.short	0x0101
        /*0a1a*/ 	.byte	0xff
	.zero		1


	//   ....[146]....
        /*0a1c*/ 	.word	0x00004cd0
        /*0a20*/ 	.word	0x000000ff
        /*0a24*/ 	.word	0x00000000
        /*0a28*/ 	.short	0x010a
        /*0a2a*/ 	.byte	0x04
	.zero		1


	//   ....[147]....
        /*0a2c*/ 	.word	0x00004ce0
        /*0a30*/ 	.word	0x000000ff
        /*0a34*/ 	.word	0x00000270
        /*0a38*/ 	.short	0x010a
        /*0a3a*/ 	.byte	0x13
	.zero		1


	//   ....[148]....
        /*0a3c*/ 	.word	0x00004da0
        /*0a40*/ 	.word	0x000000ff
        /*0a44*/ 	.word	0x00000000
        /*0a48*/ 	.short	0x010a
        /*0a4a*/ 	.byte	0x06
	.zero		1


	//   ....[149]....
        /*0a4c*/ 	.word	0x00004ec0
        /*0a50*/ 	.word	0x000000ff
        /*0a54*/ 	.word	0x00000000
        /*0a58*/ 	.short	0x010a
        /*0a5a*/ 	.byte	0x04
	.zero		1


	//   ....[150]....
        /*0a5c*/ 	.word	0x000050e0
        /*0a60*/ 	.word	0x000000ff
        /*0a64*/ 	.word	0x00000000
        /*0a68*/ 	.short	0x010a
        /*0a6a*/ 	.byte	0x04
	.zero		1


	//   ....[151]....
        /*0a6c*/ 	.word	0x00005170
        /*0a70*/ 	.word	0x000000ff
        /*0a74*/ 	.word	0x00000000
        /*0a78*/ 	.short	0x010a
        /*0a7a*/ 	.byte	0x05
	.zero		1


	//   ....[152]....
        /*0a7c*/ 	.word	0x00005200
        /*0a80*/ 	.word	0x000000ff
        /*0a84*/ 	.word	0x00000000
        /*0a88*/ 	.short	0x010a
        /*0a8a*/ 	.byte	0x05
	.zero		1


	//   ....[153]....
        /*0a8c*/ 	.word	0x000052a0
        /*0a90*/ 	.word	0x00000000
        /*0a94*/ 	.word	0x00000000
        /*0a98*/ 	.short	0x010a
        /*0a9a*/ 	.byte	0xff
	.zero		1


	//   ....[154]....
        /*0a9c*/ 	.word	0x000052e0
        /*0aa0*/ 	.word	0x00000000
        /*0aa4*/ 	.word	0x00000000
        /*0aa8*/ 	.short	0x010a
        /*0aaa*/ 	.byte	0xff
	.zero		1


	//   ....[155]....
        /*0aac*/ 	.word	0x00005350
        /*0ab0*/ 	.word	0x000000ff
        /*0ab4*/ 	.word	0x00000000
        /*0ab8*/ 	.short	0x0101
        /*0aba*/ 	.byte	0x04
	.zero		1


	//   ....[156]....
        /*0abc*/ 	.word	0x00005390
        /*0ac0*/ 	.word	0x000000ff
        /*0ac4*/ 	.word	0x000002b0
        /*0ac8*/ 	.short	0x010a
        /*0aca*/ 	.byte	0x0d
	.zero		1


	//   ....[157]....
        /*0acc*/ 	.word	0x000053e0
        /*0ad0*/ 	.word	0x000000ff
        /*0ad4*/ 	.word	0x00000000
        /*0ad8*/ 	.short	0x0101
        /*0ada*/ 	.byte	0x04
	.zero		1


	//   ....[158]....
        /*0adc*/ 	.word	0x00005860
        /*0ae0*/ 	.word	0x0000000c
        /*0ae4*/ 	.word	0x00000230
        /*0ae8*/ 	.short	0x010a
        /*0aea*/ 	.byte	0xff
	.zero		1


	//   ....[159]....
        /*0aec*/ 	.word	0x000059d0
        /*0af0*/ 	.word	0x00000000
        /*0af4*/ 	.word	0x00000000
        /*0af8*/ 	.short	0x0101
        /*0afa*/ 	.byte	0xff
	.zero		1


	//   ....[160]....
        /*0afc*/ 	.word	0x00005e60
        /*0b00*/ 	.word	0x000000ff
        /*0b04*/ 	.word	0x00000228
        /*0b08*/ 	.short	0x010a
        /*0b0a*/ 	.byte	0x15
	.zero		1


	//   ....[161]....
        /*0b0c*/ 	.word	0x00005fe0
        /*0b10*/ 	.word	0x000000ff
        /*0b14*/ 	.word	0x00000210
        /*0b18*/ 	.short	0x010a
        /*0b1a*/ 	.byte	0x15
	.zero		1


	//   ....[162]....
        /*0b1c*/ 	.word	0x00006160
        /*0b20*/ 	.word	0x000000ff
        /*0b24*/ 	.word	0x00000200
        /*0b28*/ 	.short	0x010b
        /*0b2a*/ 	.byte	0x15
	.zero		1


	//   ....[163]....
        /*0b2c*/ 	.word	0x00006170
        /*0b30*/ 	.word	0x000000ff
        /*0b34*/ 	.word	0x00000000
        /*0b38*/ 	.short	0x0101
        /*0b3a*/ 	.byte	0x06
	.zero		1


	//   ....[164]....
        /*0b3c*/ 	.word	0x00006180
        /*0b40*/ 	.word	0x000000ff
        /*0b44*/ 	.word	0x00000218
        /*0b48*/ 	.short	0x010a
        /*0b4a*/ 	.byte	0x15
	.zero		1


	//   ....[165]....
        /*0b4c*/ 	.word	0x00006360
        /*0b50*/ 	.word	0x000000ff
        /*0b54*/ 	.word	0x00000208
        /*0b58*/ 	.short	0x010b
        /*0b5a*/ 	.byte	0x15
	.zero		1


	//   ....[166]....
        /*0b5c*/ 	.word	0x00006370
        /*0b60*/ 	.word	0x000000ff
        /*0b64*/ 	.word	0x00000000
        /*0b68*/ 	.short	0x0101
        /*0b6a*/ 	.byte	0x21
	.zero		1


	//   ....[167]....
        /*0b6c*/ 	.word	0x000063a0
        /*0b70*/ 	.word	0x000000ff
        /*0b74*/ 	.word	0x00000210
        /*0b78*/ 	.short	0x010a
        /*0b7a*/ 	.byte	0x15
	.zero		1


	//   ....[168]....
        /*0b7c*/ 	.word	0x000063e0
        /*0b80*/ 	.word	0x00000000
        /*0b84*/ 	.word	0x00000218
        /*0b88*/ 	.short	0x010a
        /*0b8a*/ 	.byte	0xff
	.zero		1


	//   ....[169]....
        /*0b8c*/ 	.word	0x00006700
        /*0b90*/ 	.word	0x00000003
        /*0b94*/ 	.word	0x00000230
        /*0b98*/ 	.short	0x010a
        /*0b9a*/ 	.byte	0xff
	.zero		1


	//   ....[170]....
        /*0b9c*/ 	.word	0x00006880
        /*0ba0*/ 	.word	0x00000000
        /*0ba4*/ 	.word	0x00000000
        /*0ba8*/ 	.short	0x0101
        /*0baa*/ 	.byte	0xff
	.zero		1


	//   ....[171]....
        /*0bac*/ 	.word	0x000073a0
        /*0bb0*/ 	.word	0x00000003
        /*0bb4*/ 	.word	0x00000200
        /*0bb8*/ 	.short	0x010a
        /*0bba*/ 	.byte	0xff
	.zero		1


	//   ....[172]....
        /*0bbc*/ 	.word	0x000073c0
        /*0bc0*/ 	.word	0x00000092
        /*0bc4*/ 	.word	0x00000250
        /*0bc8*/ 	.short	0x010a
        /*0bca*/ 	.byte	0xff
	.zero		1


	//   ....[173]....
        /*0bcc*/ 	.word	0x00007500
        /*0bd0*/ 	.word	0x00000003
        /*0bd4*/ 	.word	0x00000200
        /*0bd8*/ 	.short	0x010a
        /*0bda*/ 	.byte	0xff
	.zero		1


	//   ....[174]....
        /*0bdc*/ 	.word	0x00007660
        /*0be0*/ 	.word	0x00000000
        /*0be4*/ 	.word	0x00000000
        /*0be8*/ 	.short	0x0101
        /*0bea*/ 	.byte	0xff
	.zero		1


	//   ....[175]....
        /*0bec*/ 	.word	0x000076c0
        /*0bf0*/ 	.word	0x00000092
        /*0bf4*/ 	.word	0x00000250
        /*0bf8*/ 	.short	0x010a
        /*0bfa*/ 	.byte	0xff
	.zero		1


	//   ....[176]....
        /*0bfc*/ 	.word	0x00008a50
        /*0c00*/ 	.word	0x00000072
        /*0c04*/ 	.word	0x00000200
        /*0c08*/ 	.short	0x010a
        /*0c0a*/ 	.byte	0xff
	.zero		1


	//   ....[177]....
        /*0c0c*/ 	.word	0x00008b20
        /*0c10*/ 	.word	0x00000072
        /*0c14*/ 	.word	0x00000200
        /*0c18*/ 	.short	0x010a
        /*0c1a*/ 	.byte	0xff
	.zero		1


	//   ....[178]....
        /*0c1c*/ 	.word	0x00008c60
        /*0c20*/ 	.word	0x00000003
        /*0c24*/ 	.word	0x00000000
        /*0c28*/ 	.short	0x0101
        /*0c2a*/ 	.byte	0xff
	.zero		1


	//   ....[179]....
        /*0c2c*/ 	.word	0x00008f40
        /*0c30*/ 	.word	0x00000092
        /*0c34*/ 	.word	0x00000000
        /*0c38*/ 	.short	0x0101
        /*0c3a*/ 	.byte	0xff
	.zero		1


	//   ....[180]....
        /*0c3c*/ 	.word	0x0000a1e0
        /*0c40*/ 	.word	0x00000003
        /*0c44*/ 	.word	0x000002a0
        /*0c48*/ 	.short	0x010a
        /*0c4a*/ 	.byte	0xff
	.zero		1


	//   ....[181]....
        /*0c4c*/ 	.word	0x0000a240
        /*0c50*/ 	.word	0x00000000
        /*0c54*/ 	.word	0x00000100
        /*0c58*/ 	.short	0x010a
        /*0c5a*/ 	.byte	0xff
	.zero		1


	//   ....[182]....
        /*0c5c*/ 	.word	0x0000a2a0
        /*0c60*/ 	.word	0x00000000
        /*0c64*/ 	.word	0x00000100
        /*0c68*/ 	.short	0x010a
        /*0c6a*/ 	.byte	0xff
	.zero		1


	//   ....[183]....
        /*0c6c*/ 	.word	0x0000a2f0
        /*0c70*/ 	.word	0x00000003
        /*0c74*/ 	.word	0x00000230
        /*0c78*/ 	.short	0x010a
        /*0c7a*/ 	.byte	0xff
	.zero		1


	//   ....[184]....
        /*0c7c*/ 	.word	0x0000a350
        /*0c80*/ 	.word	0x00000000
        /*0c84*/ 	.word	0x00000000
        /*0c88*/ 	.short	0x010a
        /*0c8a*/ 	.byte	0xff
	.zero		1


	//   ....[185]....
        /*0c8c*/ 	.word	0x0000a3b0
        /*0c90*/ 	.word	0x00000000
        /*0c94*/ 	.word	0x00000000
        /*0c98*/ 	.short	0x010a
        /*0c9a*/ 	.byte	0xff
	.zero		1


	//   ....[186]....
        /*0c9c*/ 	.word	0x0000a410
        /*0ca0*/ 	.word	0x00000000
        /*0ca4*/ 	.word	0x00000000
        /*0ca8*/ 	.short	0x010a
        /*0caa*/ 	.byte	0xff
	.zero		1


	//   ....[187]....
        /*0cac*/ 	.word	0x0000a470
        /*0cb0*/ 	.word	0x00000000
        /*0cb4*/ 	.word	0x00000000
        /*0cb8*/ 	.short	0x010a
        /*0cba*/ 	.byte	0xff
	.zero		1


	//   ....[188]....
        /*0cbc*/ 	.word	0x0000a4d0
        /*0cc0*/ 	.word	0x00000000
        /*0cc4*/ 	.word	0x00000000
        /*0cc8*/ 	.short	0x010a
        /*0cca*/ 	.byte	0xff
	.zero		1


	//   ....[189]....
        /*0ccc*/ 	.word	0x0000a530
        /*0cd0*/ 	.word	0x00000000
        /*0cd4*/ 	.word	0x00000000
        /*0cd8*/ 	.short	0x010a
        /*0cda*/ 	.byte	0xff
	.zero		1


	//   ....[190]....
        /*0cdc*/ 	.word	0x0000a590
        /*0ce0*/ 	.word	0x00000000
        /*0ce4*/ 	.word	0x00000000
        /*0ce8*/ 	.short	0x010a
        /*0cea*/ 	.byte	0xff
	.zero		1


	//   ....[191]....
        /*0cec*/ 	.word	0x0000a5f0
        /*0cf0*/ 	.word	0x00000000
        /*0cf4*/ 	.word	0x00000000
        /*0cf8*/ 	.short	0x010a
        /*0cfa*/ 	.byte	0xff
	.zero		1


	//   ....[192]....
        /*0cfc*/ 	.word	0x0000a650
        /*0d00*/ 	.word	0x00000000
        /*0d04*/ 	.word	0x00000000
        /*0d08*/ 	.short	0x010a
        /*0d0a*/ 	.byte	0xff
	.zero		1


	//   ....[193]....
        /*0d0c*/ 	.word	0x0000a6b0
        /*0d10*/ 	.word	0x00000000
        /*0d14*/ 	.word	0x00000000
        /*0d18*/ 	.short	0x010a
        /*0d1a*/ 	.byte	0xff
	.zero		1


	//   ....[194]....
        /*0d1c*/ 	.word	0x0000a710
        /*0d20*/ 	.word	0x00000000
        /*0d24*/ 	.word	0x00000000
        /*0d28*/ 	.short	0x010a
        /*0d2a*/ 	.byte	0xff
	.zero		1


	//   ....[195]....
        /*0d2c*/ 	.word	0x0000a770
        /*0d30*/ 	.word	0x00000000
        /*0d34*/ 	.word	0x00000000
        /*0d38*/ 	.short	0x010a
        /*0d3a*/ 	.byte	0xff
	.zero		1


	//   ....[196]....
        /*0d3c*/ 	.word	0x0000a7d0
        /*0d40*/ 	.word	0x00000000
        /*0d44*/ 	.word	0x00000000
        /*0d48*/ 	.short	0x010a
        /*0d4a*/ 	.byte	0xff
	.zero		1


	//   ....[197]....
        /*0d4c*/ 	.word	0x0000a830
        /*0d50*/ 	.word	0x00000000
        /*0d54*/ 	.word	0x00000000
        /*0d58*/ 	.short	0x010a
        /*0d5a*/ 	.byte	0xff
	.zero		1


	//   ....[198]....
        /*0d5c*/ 	.word	0x0000a890
        /*0d60*/ 	.word	0x00000000
        /*0d64*/ 	.word	0x00000000
        /*0d68*/ 	.short	0x010a
        /*0d6a*/ 	.byte	0xff
	.zero		1


	//   ....[199]....
        /*0d6c*/ 	.word	0x0000a8f0
        /*0d70*/ 	.word	0x00000000
        /*0d74*/ 	.word	0x00000000
        /*0d78*/ 	.short	0x010a
        /*0d7a*/ 	.byte	0xff
	.zero		1


	//   ....[200]....
        /*0d7c*/ 	.word	0x0000a950
        /*0d80*/ 	.word	0x00000000
        /*0d84*/ 	.word	0x00000000
        /*0d88*/ 	.short	0x010a
        /*0d8a*/ 	.byte	0xff
	.zero		1


	//   ....[201]....
        /*0d8c*/ 	.word	0x0000a9b0
        /*0d90*/ 	.word	0x00000000
        /*0d94*/ 	.word	0x00000000
        /*0d98*/ 	.short	0x010a
        /*0d9a*/ 	.byte	0xff
	.zero		1


	//   ....[202]....
        /*0d9c*/ 	.word	0x0000aa10
        /*0da0*/ 	.word	0x00000000
        /*0da4*/ 	.word	0x00000000
        /*0da8*/ 	.short	0x010a
        /*0daa*/ 	.byte	0xff
	.zero		1


	//   ....[203]....
        /*0dac*/ 	.word	0x0000aa70
        /*0db0*/ 	.word	0x00000000
        /*0db4*/ 	.word	0x00000000
        /*0db8*/ 	.short	0x010a
        /*0dba*/ 	.byte	0xff
	.zero		1


	//   ....[204]....
        /*0dbc*/ 	.word	0x0000aad0
        /*0dc0*/ 	.word	0x00000000
        /*0dc4*/ 	.word	0x00000000
        /*0dc8*/ 	.short	0x010a
        /*0dca*/ 	.byte	0xff
	.zero		1


	//   ....[205]....
        /*0dcc*/ 	.word	0x0000ab30
        /*0dd0*/ 	.word	0x00000000
        /*0dd4*/ 	.word	0x00000000
        /*0dd8*/ 	.short	0x010a
        /*0dda*/ 	.byte	0xff
	.zero		1


	//   ....[206]....
        /*0ddc*/ 	.word	0x0000ab90
        /*0de0*/ 	.word	0x00000000
        /*0de4*/ 	.word	0x00000000
        /*0de8*/ 	.short	0x010a
        /*0dea*/ 	.byte	0xff
	.zero		1


	//   ....[207]....
        /*0dec*/ 	.word	0x0000abf0
        /*0df0*/ 	.word	0x00000000
        /*0df4*/ 	.word	0x00000000
        /*0df8*/ 	.short	0x010a
        /*0dfa*/ 	.byte	0xff
	.zero		1


	//   ....[208]....
        /*0dfc*/ 	.word	0x0000ac50
        /*0e00*/ 	.word	0x00000000
        /*0e04*/ 	.word	0x00000000
        /*0e08*/ 	.short	0x010a
        /*0e0a*/ 	.byte	0xff
	.zero		1


	//   ....[209]....
        /*0e0c*/ 	.word	0x0000acb0
        /*0e10*/ 	.word	0x00000000
        /*0e14*/ 	.word	0x00000000
        /*0e18*/ 	.short	0x010a
        /*0e1a*/ 	.byte	0xff
	.zero		1


	//   ....[210]....
        /*0e1c*/ 	.word	0x0000ad10
        /*0e20*/ 	.word	0x00000000
        /*0e24*/ 	.word	0x00000000
        /*0e28*/ 	.short	0x010a
        /*0e2a*/ 	.byte	0xff
	.zero		1


	//   ....[211]....
        /*0e2c*/ 	.word	0x0000ad70
        /*0e30*/ 	.word	0x00000000
        /*0e34*/ 	.word	0x00000000
        /*0e38*/ 	.short	0x010a
        /*0e3a*/ 	.byte	0xff
	.zero		1


	//   ....[212]....
        /*0e3c*/ 	.word	0x0000add0
        /*0e40*/ 	.word	0x00000000
        /*0e44*/ 	.word	0x00000000
        /*0e48*/ 	.short	0x010a
        /*0e4a*/ 	.byte	0xff
	.zero		1


	//   ....[213]....
        /*0e4c*/ 	.word	0x0000ae30
        /*0e50*/ 	.word	0x00000000
        /*0e54*/ 	.word	0x00000000
        /*0e58*/ 	.short	0x010a
        /*0e5a*/ 	.byte	0xff
	.zero		1


	//   ....[214]....
        /*0e5c*/ 	.word	0x0000ae90
        /*0e60*/ 	.word	0x00000000
        /*0e64*/ 	.word	0x00000000
        /*0e68*/ 	.short	0x010a
        /*0e6a*/ 	.byte	0xff
	.zero		1


	//   ....[215]....
        /*0e6c*/ 	.word	0x0000aee0
        /*0e70*/ 	.word	0x00000002
        /*0e74*/ 	.word	0x00000290
        /*0e78*/ 	.short	0x010a
        /*0e7a*/ 	.byte	0xff
	.zero		1


	//   ....[216]....
        /*0e7c*/ 	.word	0x0000af40
        /*0e80*/ 	.word	0x00000002
        /*0e84*/ 	.word	0x00000240
        /*0e88*/ 	.short	0x010a
        /*0e8a*/ 	.byte	0xff
	.zero		1


	//   ....[217]....
        /*0e8c*/ 	.word	0x0000af90
        /*0e90*/ 	.word	0x00000002
        /*0e94*/ 	.word	0x00000230
        /*0e98*/ 	.short	0x010a
        /*0e9a*/ 	.byte	0xff
	.zero		1


	//   ....[218]....
        /*0e9c*/ 	.word	0x0000aff0
        /*0ea0*/ 	.word	0x00000000
        /*0ea4*/ 	.word	0x00000240
        /*0ea8*/ 	.short	0x010a
        /*0eaa*/ 	.byte	0xff
	.zero		1


	//   ....[219]....
        /*0eac*/ 	.word	0x0000b050
        /*0eb0*/ 	.word	0x00000000
        /*0eb4*/ 	.word	0x00000008
        /*0eb8*/ 	.short	0x010a
        /*0eba*/ 	.byte	0xff
	.zero		1


	//   ....[220]....
        /*0ebc*/ 	.word	0x0000b140
        /*0ec0*/ 	.word	0x00000000
        /*0ec4*/ 	.word	0x00000008
        /*0ec8*/ 	.short	0x010a
        /*0eca*/ 	.byte	0xff
	.zero		1


	//   ....[221]....
        /*0ecc*/ 	.word	0x0000b190
        /*0ed0*/ 	.word	0x00000000
        /*0ed4*/ 	.word	0x00000230
        /*0ed8*/ 	.short	0x010a
        /*0eda*/ 	.byte	0xff
	.zero		1


	//   ....[222]....
        /*0edc*/ 	.word	0x0000b1f0
        /*0ee0*/ 	.word	0x00000000
        /*0ee4*/ 	.word	0x00000270
        /*0ee8*/ 	.short	0x010a
        /*0eea*/ 	.byte	0xff
	.zero		1


	//   ....[223]....
        /*0eec*/ 	.word	0x0000b250
        /*0ef0*/ 	.word	0x00000000
        /*0ef4*/ 	.word	0x00000000
        /*0ef8*/ 	.short	0x010a
        /*0efa*/ 	.byte	0xff
	.zero		1


	//   ....[224]....
        /*0efc*/ 	.word	0x0000b2b0
        /*0f00*/ 	.word	0x00000000
        /*0f04*/ 	.word	0x00000000
        /*0f08*/ 	.short	0x010a
        /*0f0a*/ 	.byte	0xff
	.zero		1


	//   ....[225]....
        /*0f0c*/ 	.word	0x0000b310
        /*0f10*/ 	.word	0x00000000
        /*0f14*/ 	.word	0x00000000
        /*0f18*/ 	.short	0x010a
        /*0f1a*/ 	.byte	0xff
	.zero		1


	//   ....[226]....
        /*0f1c*/ 	.word	0x0000b370
        /*0f20*/ 	.word	0x00000000
        /*0f24*/ 	.word	0x00000000
        /*0f28*/ 	.short	0x010a
        /*0f2a*/ 	.byte	0xff
	.zero		1


	//   ....[227]....
        /*0f2c*/ 	.word	0x0000b3d0
        /*0f30*/ 	.word	0x00000000
        /*0f34*/ 	.word	0x000002b0
        /*0f38*/ 	.short	0x010a
        /*0f3a*/ 	.byte	0xff
	.zero		1


	//   ....[228]....
        /*0f3c*/ 	.word	0x0000b420
        /*0f40*/ 	.word	0x0000000c
        /*0f44*/ 	.word	0x00000230
        /*0f48*/ 	.short	0x010a
        /*0f4a*/ 	.byte	0xff
	.zero		1


	//   ....[229]....
        /*0f4c*/ 	.word	0x0000b480
        /*0f50*/ 	.word	0x00000000
        /*0f54*/ 	.word	0x00000228
        /*0f58*/ 	.short	0x010a
        /*0f5a*/ 	.byte	0xff
	.zero		1


	//   ....[230]....
        /*0f5c*/ 	.word	0x0000b4e0
        /*0f60*/ 	.word	0x00000000
        /*0f64*/ 	.word	0x00000210
        /*0f68*/ 	.short	0x010a
        /*0f6a*/ 	.byte	0xff
	.zero		1


	//   ....[231]....
        /*0f6c*/ 	.word	0x0000b540
        /*0f70*/ 	.word	0x00000000
        /*0f74*/ 	.word	0x00000218
        /*0f78*/ 	.short	0x010a
        /*0f7a*/ 	.byte	0xff
	.zero		1


	//   ....[232]....
        /*0f7c*/ 	.word	0x0000b5a0
        /*0f80*/ 	.word	0x00000000
        /*0f84*/ 	.word	0x00000210
        /*0f88*/ 	.short	0x010a
        /*0f8a*/ 	.byte	0xff
	.zero		1


	//   ....[233]....
        /*0f8c*/ 	.word	0x0000b5f0
        /*0f90*/ 	.word	0x00000003
        /*0f94*/ 	.word	0x00000230
        /*0f98*/ 	.short	0x010a
        /*0f9a*/ 	.byte	0xff
	.zero		1


	//   ....[234]....
        /*0f9c*/ 	.word	0x0000b640
        /*0fa0*/ 	.word	0x00000003
        /*0fa4*/ 	.word	0x00000200
        /*0fa8*/ 	.short	0x010a
        /*0faa*/ 	.byte	0xff
	.zero		1


	//   ....[235]....
        /*0fac*/ 	.word	0x0000b690
        /*0fb0*/ 	.word	0x00000092
        /*0fb4*/ 	.word	0x00000250
        /*0fb8*/ 	.short	0x010a
        /*0fba*/ 	.byte	0xff
	.zero		1


	//   ....[236]....
        /*0fbc*/ 	.word	0x0000b6e0
        /*0fc0*/ 	.word	0x00000072
        /*0fc4*/ 	.word	0x00000200
        /*0fc8*/ 	.short	0x010a
        /*0fca*/ 	.byte	0xff
	.zero		1


	//----- nvinfo : EIATTR_NUM_MBARRIERS
	.align		4
.L_47:
        /*0fcc*/ 	.byte	0x03, 0x38
        /*0fce*/ 	.short	0x0057


	//----- nvinfo : EIATTR_EXIT_INSTR_OFFSETS
	.align		4
        /*0fd0*/ 	.byte	0x04, 0x1c
        /*0fd2*/ 	.short	(.L_49 - .L_48)


	//   ....[0]....
.L_48:
        /*0fd4*/ 	.word	0x00003e90


	//   ....[1]....
        /*0fd8*/ 	.word	0x00004380


	//   ....[2]....
        /*0fdc*/ 	.word	0x000043e0


	//   ....[3]....
        /*0fe0*/ 	.word	0x00005610


	//   ....[4]....
        /*0fe4*/ 	.word	0x00006410


	//   ....[5]....
        /*0fe8*/ 	.word	0x00006450


	//   ....[6]....
        /*0fec*/ 	.word	0x0000a1d0


	//----- nvinfo : EIATTR_MAX_THREADS
	.align		4
.L_49:
        /*0ff0*/ 	.byte	0x04, 0x05
        /*0ff2*/ 	.short	(.L_51 - .L_50)
.L_50:
        /*0ff4*/ 	.word	0x00000100
        /*0ff8*/ 	.word	0x00000001
        /*0ffc*/ 	.word	0x00000001


	//----- nvinfo : EIATTR_CRS_STACK_SIZE
	.align		4
.L_51:
        /*1000*/ 	.byte	0x04, 0x1e
        /*1002*/ 	.short	(.L_53 - .L_52)
.L_52:
        /*1004*/ 	.word	0x00000000


	//----- nvinfo : EIATTR_CBANK_PARAM_SIZE
	.align		4
.L_53:
        /*1008*/ 	.byte	0x03, 0x19
        /*100a*/ 	.short	0x0800


	//----- nvinfo : EIATTR_PARAM_CBANK
	.align		4
        /*100c*/ 	.byte	0x04, 0x0a
        /*100e*/ 	.short	(.L_55 - .L_54)
	.align		4
.L_54:
        /*1010*/ 	.word	index@(.nv.constant0._ZN7cutlass13device_kernelINS_4gemm6kernel13GemmUniversalIN4cute5tupleIJiiiiEEENS1_10collective13CollectiveMmaINS1_35MainloopSm100TmaUmmaWarpSpecializedILi32ELi2ELi4ENS5_IJNS4_1CILi2EEENSA_ILi4EEENSA_ILi1EEEEEEEENS5_IJNSA_ILi256EEENSA_ILi128EEENSA_ILi32EEEEEEaNS5_IJlSD_lEEEaSK_NS4_8TiledMMAINS4_8MMA_AtomIJNS4_21SM100_MMA_S8_2x1SM_SSIaaiLi256ELi128ELNS4_4UMMA5MajorE0ELSP_0ELNSO_8SaturateE0EEEEEENS4_6LayoutINS5_IJSD_SD_SD_EEENS5_IJNSA_ILi0EEESV_SV_EEEEENS5_IJNS4_10UnderscoreESY_SY_EEEEENS4_28SM100_TMA_2SM_LOAD_MULTICASTENS4_14ComposedLayoutINS4_7SwizzleILi1ELi4ELi3EEENS4_18smem_ptr_flag_bitsILi8EEENST_INS5_IJNSA_ILi8EEESI_EEENS5_IJSI_SD_EEEEEEEvNS4_8identityENS4_18SM100_TMA_2SM_LOADES1B_vS1C_EENS_8epilogue10collective18CollectiveEpilogueINS1F_23Sm100TmaWarpSpecializedILi2ELi2ELi64ELb0ELb0EEEJNS5_IJSH_SH_SI_EEENS5_IJNST_ISH_SD_EENST_INSA_ILi64EEESD_EEEEEaSK_aSK_NS1F_6fusion15FusionCallbacksIS1J_NS1P_17LinearCombinationIaiaiLNS_15FloatRoundStyleE2EEES1K_S1O_JEEENS4_5SM1004TMEM4LOAD26SM100_TMEM_LOAD_32dp32b64xENS4_13SM90_TMA_LOADENS12_INS13_ILi2ELi4ELi3EEES16_NST_INS5_IJS17_S1M_EEENS5_IJS1M_SD_EEEEEEENS4_39AutoVectorizingCopyWithAssumedAlignmentILi128EEENS4_14SM90_TMA_STOREES24_S26_S26_EEEvvEEEEvNT_6ParamsE)
        /*1014*/ 	.short	0x0380
        /*1016*/ 	.short	0x0800


	//----- nvinfo : EIATTR_SW_WAR
	.align		4
.L_55:
        /*1018*/ 	.byte	0x04, 0x36
        /*101a*/ 	.short	(.L_57 - .L_56)
.L_56:
        /*101c*/ 	.word	0x00000008
.L_57:


//--------------------- .nv.callgraph             --------------------------
	.section	.nv.callgraph,"",@"SHT_CUDA_CALLGRAPH"
	.align	4
	.sectionentsize	8
	.align		4
        /*0000*/ 	.word	0x00000000
	.align		4
        /*0004*/ 	.word	0xffffffff
	.align		4
        /*0008*/ 	.word	index@(_ZN7cutlass13device_kernelINS_4gemm6kernel13GemmUniversalIN4cute5tupleIJiiiiEEENS1_10collective13CollectiveMmaINS1_35MainloopSm100TmaUmmaWarpSpecializedILi32ELi2ELi4ENS5_IJNS4_1CILi2EEENSA_ILi4EEENSA_ILi1EEEEEEEENS5_IJNSA_ILi256EEENSA_ILi128EEENSA_ILi32EEEEEEaNS5_IJlSD_lEEEaSK_NS4_8TiledMMAINS4_8MMA_AtomIJNS4_21SM100_MMA_S8_2x1SM_SSIaaiLi256ELi128ELNS4_4UMMA5MajorE0ELSP_0ELNSO_8SaturateE0EEEEEENS4_6LayoutINS5_IJSD_SD_SD_EEENS5_IJNSA_ILi0EEESV_SV_EEEEENS5_IJNS4_10UnderscoreESY_SY_EEEEENS4_28SM100_TMA_2SM_LOAD_MULTICASTENS4_14ComposedLayoutINS4_7SwizzleILi1ELi4ELi3EEENS4_18smem_ptr_flag_bitsILi8EEENST_INS5_IJNSA_ILi8EEESI_EEENS5_IJSI_SD_EEEEEEEvNS4_8identityENS4_18SM100_TMA_2SM_LOADES1B_vS1C_EENS_8epilogue10collective18CollectiveEpilogueINS1F_23Sm100TmaWarpSpecializedILi2ELi2ELi64ELb0ELb0EEEJNS5_IJSH_SH_SI_EEENS5_IJNST_ISH_SD_EENST_INSA_ILi64EEESD_EEEEEaSK_aSK_NS1F_6fusion15FusionCallbacksIS1J_NS1P_17LinearCombinationIaiaiLNS_15FloatRoundStyleE2EEES1K_S1O_JEEENS4_5SM1004TMEM4LOAD26SM100_TMEM_LOAD_32dp32b64xENS4_13SM90_TMA_LOADENS12_INS13_ILi2ELi4ELi3EEES16_NST_INS5_IJS17_S1M_EEENS5_IJS1M_SD_EEEEEEENS4_39AutoVectorizingCopyWithAssumedAlignmentILi128EEENS4_14SM90_TMA_STOREES24_S26_S26_EEEvvEEEEvNT_6ParamsE)
	.align		4
        /*000c*/ 	.word	index@(__assertfail)
	.align		4
        /*0010*/ 	.word	0x00000000
	.align		4
        /*0014*/ 	.word	0xfffffffe
	.align		4
        /*0018*/ 	.word	0x00000000
	.align		4
        /*001c*/ 	.word	0xfffffffd
	.align		4
        /*0020*/ 	.word	0x00000000
	.align		4
        /*0024*/ 	.word	0xfffffffc


//--------------------- .nv.constant4             --------------------------
	.section	.nv.constant4,"a",@progbits
	.align	8
	.align		8
.nv.constant4:
        /*0000*/ 	.dword	__assertfail
	.align		8
        /*0008*/ 	.dword	__unnamed_1
	.align		8
        /*0010*/ 	.dword	__unnamed_2
	.align		8
        /*0018*/ 	.dword	_ZN40_INTERNAL_4be627b5_4_k_cu_e2a38426_193424cuda3std3__45__cpo5beginE
	.align		8
        /*0020*/ 	.dword	_ZN40_INTERNAL_4be627b5_4_k_cu_e2a38426_193424cuda3std3__45__cpo3endE
	.align		8
        /*0028*/ 	.dword	_ZN40_INTERNAL_4be627b5_4_k_cu_e2a38426_193424cuda3std3__45__cpo6cbeginE
	.align		8
        /*0030*/ 	.dword	_ZN40_INTERNAL_4be627b5_4_k_cu_e2a38426_193424cuda3std3__45__cpo4cendE
	.align		8
        /*0038*/ 	.dword	_ZN40_INTERNAL_4be627b5_4_k_cu_e2a38426_193424cuda3std3__442_GLOBAL__N__4be627b5_4_k_cu_e2a38426_193426ignoreE
	.align		8
        /*0040*/ 	.dword	_ZN40_INTERNAL_4be627b5_4_k_cu_e2a38426_193424cuda3std3__419piecewise_constructE
	.align		8
        /*0048*/ 	.dword	_ZN40_INTERNAL_4be627b5_4_k_cu_e2a38426_193424cuda3std3__48in_placeE
	.align		8
        /*0050*/ 	.dword	_ZN40_INTERNAL_4be627b5_4_k_cu_e2a38426_193424cuda3std6ranges3__45__cpo4swapE
	.align		8
        /*0058*/ 	.dword	_ZN40_INTERNAL_4be627b5_4_k_cu_e2a38426_193424cuda3std6ranges3__45__cpo9iter_moveE
	.align		8
        /*0060*/ 	.dword	_ZN40_INTERNAL_4be627b5_4_k_cu_e2a38426_193424cute7productE
	.align		8
        /*0068*/ 	.dword	_ZN40_INTERNAL_4be627b5_4_k_cu_e2a38426_193424cute1_E
	.align		8
        /*0070*/ 	.dword	$str$25
	.align		8
        /*0078*/ 	.dword	$str$26
	.align		8
        /*0080*/ 	.dword	$str$27
	.align		8
        /*0088*/ 	.dword	$str$28


//--------------------- .text._ZN7cutlass13device_kernelINS_4gemm6kernel13GemmUniversalIN4cute5tupleIJiiiiEEENS1_10collective13CollectiveMmaINS1_35MainloopSm100TmaUmmaWarpSpecializedILi32ELi2ELi4ENS5_IJNS4_1CILi2EEENSA_ILi4EEENSA_ILi1EEEEEEEENS5_IJNSA_ILi256EEENSA_ILi128EEENSA_ILi32EEEEEEaNS5_IJlSD_lEEEaSK_NS4_8TiledMMAINS4_8MMA_AtomIJNS4_21SM100_MMA_S8_2x1SM_SSIaaiLi256ELi128ELNS4_4UMMA5MajorE0ELSP_0ELNSO_8SaturateE0EEEEEENS4_6LayoutINS5_IJSD_SD_SD_EEENS5_IJNSA_ILi0EEESV_SV_EEEEENS5_IJNS4_10UnderscoreESY_SY_EEEEENS4_28SM100_TMA_2SM_LOAD_MULTICASTENS4_14ComposedLayoutINS4_7SwizzleILi1ELi4ELi3EEENS4_18smem_ptr_flag_bitsILi8EEENST_INS5_IJNSA_ILi8EEESI_EEENS5_IJSI_SD_EEEEEEEvNS4_8identityENS4_18SM100_TMA_2SM_LOADES1B_vS1C_EENS_8epilogue10collective18CollectiveEpilogueINS1F_23Sm100TmaWarpSpecializedILi2ELi2ELi64ELb0ELb0EEEJNS5_IJSH_SH_SI_EEENS5_IJNST_ISH_SD_EENST_INSA_ILi64EEESD_EEEEEaSK_aSK_NS1F_6fusion15FusionCallbacksIS1J_NS1P_17LinearCombinationIaiaiLNS_15FloatRoundStyleE2EEES1K_S1O_JEEENS4_5SM1004TMEM4LOAD26SM100_TMEM_LOAD_32dp32b64xENS4_13SM90_TMA_LOADENS12_INS13_ILi2ELi4ELi3EEES16_NST_INS5_IJS17_S1M_EEENS5_IJS1M_SD_EEEEEEENS4_39AutoVectorizingCopyWithAssumedAlignmentILi128EEENS4_14SM90_TMA_STOREES24_S26_S26_EEEvvEEEEvNT_6ParamsE --------------------------
	.section	.text._ZN7cutlass13device_kernelINS_4gemm6kernel13GemmUniversalIN4cute5tupleIJiiiiEEENS1_10collective13CollectiveMmaINS1_35MainloopSm100TmaUmmaWarpSpecializedILi32ELi2ELi4ENS5_IJNS4_1CILi2EEENSA_ILi4EEENSA_ILi1EEEEEEEENS5_IJNSA_ILi256EEENSA_ILi128EEENSA_ILi32EEEEEEaNS5_IJlSD_lEEEaSK_NS4_8TiledMMAINS4_8MMA_AtomIJNS4_21SM100_MMA_S8_2x1SM_SSIaaiLi256ELi128ELNS4_4UMMA5MajorE0ELSP_0ELNSO_8SaturateE0EEEEEENS4_6LayoutINS5_IJSD_SD_SD_EEENS5_IJNSA_ILi0EEESV_SV_EEEEENS5_IJNS4_10UnderscoreESY_SY_EEEEENS4_28SM100_TMA_2SM_LOAD_MULTICASTENS4_14ComposedLayoutINS4_7SwizzleILi1ELi4ELi3EEENS4_18smem_ptr_flag_bitsILi8EEENST_INS5_IJNSA_ILi8EEESI_EEENS5_IJSI_SD_EEEEEEEvNS4_8identityENS4_18SM100_TMA_2SM_LOADES1B_vS1C_EENS_8epilogue10collective18CollectiveEpilogueINS1F_23Sm100TmaWarpSpecializedILi2ELi2ELi64ELb0ELb0EEEJNS5_IJSH_SH_SI_EEENS5_IJNST_ISH_SD_EENST_INSA_ILi64EEESD_EEEEEaSK_aSK_NS1F_6fusion15FusionCallbacksIS1J_NS1P_17LinearCombinationIaiaiLNS_15FloatRoundStyleE2EEES1K_S1O_JEEENS4_5SM1004TMEM4LOAD26SM100_TMEM_LOAD_32dp32b64xENS4_13SM90_TMA_LOADENS12_INS13_ILi2ELi4ELi3EEES16_NST_INS5_IJS17_S1M_EEENS5_IJS1M_SD_EEEEEEENS4_39AutoVectorizingCopyWithAssumedAlignmentILi128EEENS4_14SM90_TMA_STOREES24_S26_S26_EEEvvEEEEvNT_6ParamsE,"ax",@progbits
	.align	128
.text._ZN7cutlass13device_kernelINS_4gemm6kernel13GemmUniversalIN4cute5tupleIJiiiiEEENS1_10collective13CollectiveMmaINS1_35MainloopSm100TmaUmmaWarpSpecializedILi32ELi2ELi4ENS5_IJNS4_1CILi2EEENSA_ILi4EEENSA_ILi1EEEEEEEENS5_IJNSA_ILi256EEENSA_ILi128EEENSA_ILi32EEEEEEaNS5_IJlSD_lEEEaSK_NS4_8TiledMMAINS4_8MMA_AtomIJNS4_21SM100_MMA_S8_2x1SM_SSIaaiLi256ELi128ELNS4_4UMMA5MajorE0ELSP_0ELNSO_8SaturateE0EEEEEENS4_6LayoutINS5_IJSD_SD_SD_EEENS5_IJNSA_ILi0EEESV_SV_EEEEENS5_IJNS4_10UnderscoreESY_SY_EEEEENS4_28SM100_TMA_2SM_LOAD_MULTICASTENS4_14ComposedLayoutINS4_7SwizzleILi1ELi4ELi3EEENS4_18smem_ptr_flag_bitsILi8EEENST_INS5_IJNSA_ILi8EEESI_EEENS5_IJSI_SD_EEEEEEEvNS4_8identityENS4_18SM100_TMA_2SM_LOADES1B_vS1C_EENS_8epilogue10collective18CollectiveEpilogueINS1F_23Sm100TmaWarpSpecializedILi2ELi2ELi64ELb0ELb0EEEJNS5_IJSH_SH_SI_EEENS5_IJNST_ISH_SD_EENST_INSA_ILi64EEESD_EEEEEaSK_aSK_NS1F_6fusion15FusionCallbacksIS1J_NS1P_17LinearCombinationIaiaiLNS_15FloatRoundStyleE2EEES1K_S1O_JEEENS4_5SM1004TMEM4LOAD26SM100_TMEM_LOAD_32dp32b64xENS4_13SM90_TMA_LOADENS12_INS13_ILi2ELi4ELi3EEES16_NST_INS5_IJS17_S1M_EEENS5_IJS1M_SD_EEEEEEENS4_39AutoVectorizingCopyWithAssumedAlignmentILi128EEENS4_14SM90_TMA_STOREES24_S26_S26_EEEvvEEEEvNT_6ParamsE:
        .type           _ZN7cutlass13device_kernelINS_4gemm6kernel13GemmUniversalIN4cute5tupleIJiiiiEEENS1_10collective13CollectiveMmaINS1_35MainloopSm100TmaUmmaWarpSpecializedILi32ELi2ELi4ENS5_IJNS4_1CILi2EEENSA_ILi4EEENSA_ILi1EEEEEEEENS5_IJNSA_ILi256EEENSA_ILi128EEENSA_ILi32EEEEEEaNS5_IJlSD_lEEEaSK_NS4_8TiledMMAINS4_8MMA_AtomIJNS4_21SM100_MMA_S8_2x1SM_SSIaaiLi256ELi128ELNS4_4UMMA5MajorE0ELSP_0ELNSO_8SaturateE0EEEEEENS4_6LayoutINS5_IJSD_SD_SD_EEENS5_IJNSA_ILi0EEESV_SV_EEEEENS5_IJNS4_10UnderscoreESY_SY_EEEEENS4_28SM100_TMA_2SM_LOAD_MULTICASTENS4_14ComposedLayoutINS4_7SwizzleILi1ELi4ELi3EEENS4_18smem_ptr_flag_bitsILi8EEENST_INS5_IJNSA_ILi8EEESI_EEENS5_IJSI_SD_EEEEEEEvNS4_8identityENS4_18SM100_TMA_2SM_LOADES1B_vS1C_EENS_8epilogue10collective18CollectiveEpilogueINS1F_23Sm100TmaWarpSpecializedILi2ELi2ELi64ELb0ELb0EEEJNS5_IJSH_SH_SI_EEENS5_IJNST_ISH_SD_EENST_INSA_ILi64EEESD_EEEEEaSK_aSK_NS1F_6fusion15FusionCallbacksIS1J_NS1P_17LinearCombinationIaiaiLNS_15FloatRoundStyleE2EEES1K_S1O_JEEENS4_5SM1004TMEM4LOAD26SM100_TMEM_LOAD_32dp32b64xENS4_13SM90_TMA_LOADENS12_INS13_ILi2ELi4ELi3EEES16_NST_INS5_IJS17_S1M_EEENS5_IJS1M_SD_EEEEEEENS4_39AutoVectorizingCopyWithAssumedAlignmentILi128EEENS4_14SM90_TMA_STOREES24_S26_S26_EEEvvEEEEvNT_6ParamsE,@function
        .size           _ZN7cutlass13device_kernelINS_4gemm6kernel13GemmUniversalIN4cute5tupleIJiiiiEEENS1_10collective13CollectiveMmaINS1_35MainloopSm100TmaUmmaWarpSpecializedILi32ELi2ELi4ENS5_IJNS4_1CILi2EEENSA_ILi4EEENSA_ILi1EEEEEEEENS5_IJNSA_ILi256EEENSA_ILi128EEENSA_ILi32EEEEEEaNS5_IJlSD_lEEEaSK_NS4_8TiledMMAINS4_8MMA_AtomIJNS4_21SM100_MMA_S8_2x1SM_SSIaaiLi256ELi128ELNS4_4UMMA5MajorE0ELSP_0ELNSO_8SaturateE0EEEEEENS4_6LayoutINS5_IJSD_SD_SD_EEENS5_IJNSA_ILi0EEESV_SV_EEEEENS5_IJNS4_10UnderscoreESY_SY_EEEEENS4_28SM100_TMA_2SM_LOAD_MULTICASTENS4_14ComposedLayoutINS4_7SwizzleILi1ELi4ELi3EEENS4_18smem_ptr_flag_bitsILi8EEENST_INS5_IJNSA_ILi8EEESI_EEENS5_IJSI_SD_EEEEEEEvNS4_8identityENS4_18SM100_TMA_2SM_LOADES1B_vS1C_EENS_8epilogue10collective18CollectiveEpilogueINS1F_23Sm100TmaWarpSpecializedILi2ELi2ELi64ELb0ELb0EEEJNS5_IJSH_SH_SI_EEENS5_IJNST_ISH_SD_EENST_INSA_ILi64EEESD_EEEEEaSK_aSK_NS1F_6fusion15FusionCallbacksIS1J_NS1P_17LinearCombinationIaiaiLNS_15FloatRoundStyleE2EEES1K_S1O_JEEENS4_5SM1004TMEM4LOAD26SM100_TMEM_LOAD_32dp32b64xENS4_13SM90_TMA_LOADENS12_INS13_ILi2ELi4ELi3EEES16_NST_INS5_IJS17_S1M_EEENS5_IJS1M_SD_EEEEEEENS4_39AutoVectorizingCopyWithAssumedAlignmentILi128EEENS4_14SM90_TMA_STOREES24_S26_S26_EEEvvEEEEvNT_6ParamsE,(.L_x_248 - _ZN7cutlass13device_kernelINS_4gemm6kernel13GemmUniversalIN4cute5tupleIJiiiiEEENS1_10collective13CollectiveMmaINS1_35MainloopSm100TmaUmmaWarpSpecializedILi32ELi2ELi4ENS5_IJNS4_1CILi2EEENSA_ILi4EEENSA_ILi1EEEEEEEENS5_IJNSA_ILi256EEENSA_ILi128EEENSA_ILi32EEEEEEaNS5_IJlSD_lEEEaSK_NS4_8TiledMMAINS4_8MMA_AtomIJNS4_21SM100_MMA_S8_2x1SM_SSIaaiLi256ELi128ELNS4_4UMMA5MajorE0ELSP_0ELNSO_8SaturateE0EEEEEENS4_6LayoutINS5_IJSD_SD_SD_EEENS5_IJNSA_ILi0EEESV_SV_EEEEENS5_IJNS4_10UnderscoreESY_SY_EEEEENS4_28SM100_TMA_2SM_LOAD_MULTICASTENS4_14ComposedLayoutINS4_7SwizzleILi1ELi4ELi3EEENS4_18smem_ptr_flag_bitsILi8EEENST_INS5_IJNSA_ILi8EEESI_EEENS5_IJSI_SD_EEEEEEEvNS4_8identityENS4_18SM100_TMA_2SM_LOADES1B_vS1C_EENS_8epilogue10collective18CollectiveEpilogueINS1F_23Sm100TmaWarpSpecializedILi2ELi2ELi64ELb0ELb0EEEJNS5_IJSH_SH_SI_EEENS5_IJNST_ISH_SD_EENST_INSA_ILi64EEESD_EEEEEaSK_aSK_NS1F_6fusion15FusionCallbacksIS1J_NS1P_17LinearCombinationIaiaiLNS_15FloatRoundStyleE2EEES1K_S1O_JEEENS4_5SM1004TMEM4LOAD26SM100_TMEM_LOAD_32dp32b64xENS4_13SM90_TMA_LOADENS12_INS13_ILi2ELi4ELi3EEES16_NST_INS5_IJS17_S1M_EEENS5_IJS1M_SD_EEEEEEENS4_39AutoVectorizingCopyWithAssumedAlignmentILi128EEENS4_14SM90_TMA_STOREES24_S26_S26_EEEvvEEEEvNT_6ParamsE)
        .other          _ZN7cutlass13device_kernelINS_4gemm6kernel13GemmUniversalIN4cute5tupleIJiiiiEEENS1_10collective13CollectiveMmaINS1_35MainloopSm100TmaUmmaWarpSpecializedILi32ELi2ELi4ENS5_IJNS4_1CILi2EEENSA_ILi4EEENSA_ILi1EEEEEEEENS5_IJNSA_ILi256EEENSA_ILi128EEENSA_ILi32EEEEEEaNS5_IJlSD_lEEEaSK_NS4_8TiledMMAINS4_8MMA_AtomIJNS4_21SM100_MMA_S8_2x1SM_SSIaaiLi256ELi128ELNS4_4UMMA5MajorE0ELSP_0ELNSO_8SaturateE0EEEEEENS4_6LayoutINS5_IJSD_SD_SD_EEENS5_IJNSA_ILi0EEESV_SV_EEEEENS5_IJNS4_10UnderscoreESY_SY_EEEEENS4_28SM100_TMA_2SM_LOAD_MULTICASTENS4_14ComposedLayoutINS4_7SwizzleILi1ELi4ELi3EEENS4_18smem_ptr_flag_bitsILi8EEENST_INS5_IJNSA_ILi8EEESI_EEENS5_IJSI_SD_EEEEEEEvNS4_8identityENS4_18SM100_TMA_2SM_LOADES1B_vS1C_EENS_8epilogue10collective18CollectiveEpilogueINS1F_23Sm100TmaWarpSpecializedILi2ELi2ELi64ELb0ELb0EEEJNS5_IJSH_SH_SI_EEENS5_IJNST_ISH_SD_EENST_INSA_ILi64EEESD_EEEEEaSK_aSK_NS1F_6fusion15FusionCallbacksIS1J_NS1P_17LinearCombinationIaiaiLNS_15FloatRoundStyleE2EEES1K_S1O_JEEENS4_5SM1004TMEM4LOAD26SM100_TMEM_LOAD_32dp32b64xENS4_13SM90_TMA_LOADENS12_INS13_ILi2ELi4ELi3EEES16_NST_INS5_IJS17_S1M_EEENS5_IJS1M_SD_EEEEEEENS4_39AutoVectorizingCopyWithAssumedAlignmentILi128EEENS4_14SM90_TMA_STOREES24_S26_S26_EEEvvEEEEvNT_6ParamsE,@"STO_CUDA_ENTRY STV_DEFAULT"
_ZN7cutlass13device_kernelINS_4gemm6kernel13GemmUniversalIN4cute5tupleIJiiiiEEENS1_10collective13CollectiveMmaINS1_35MainloopSm100TmaUmmaWarpSpecializedILi32ELi2ELi4ENS5_IJNS4_1CILi2EEENSA_ILi4EEENSA_ILi1EEEEEEEENS5_IJNSA_ILi256EEENSA_ILi128EEENSA_ILi32EEEEEEaNS5_IJlSD_lEEEaSK_NS4_8TiledMMAINS4_8MMA_AtomIJNS4_21SM100_MMA_S8_2x1SM_SSIaaiLi256ELi128ELNS4_4UMMA5MajorE0ELSP_0ELNSO_8SaturateE0EEEEEENS4_6LayoutINS5_IJSD_SD_SD_EEENS5_IJNSA_ILi0EEESV_SV_EEEEENS5_IJNS4_10UnderscoreESY_SY_EEEEENS4_28SM100_TMA_2SM_LOAD_MULTICASTENS4_14ComposedLayoutINS4_7SwizzleILi1ELi4ELi3EEENS4_18smem_ptr_flag_bitsILi8EEENST_INS5_IJNSA_ILi8EEESI_EEENS5_IJSI_SD_EEEEEEEvNS4_8identityENS4_18SM100_TMA_2SM_LOADES1B_vS1C_EENS_8epilogue10collective18CollectiveEpilogueINS1F_23Sm100TmaWarpSpecializedILi2ELi2ELi64ELb0ELb0EEEJNS5_IJSH_SH_SI_EEENS5_IJNST_ISH_SD_EENST_INSA_ILi64EEESD_EEEEEaSK_aSK_NS1F_6fusion15FusionCallbacksIS1J_NS1P_17LinearCombinationIaiaiLNS_15FloatRoundStyleE2EEES1K_S1O_JEEENS4_5SM1004TMEM4LOAD26SM100_TMEM_LOAD_32dp32b64xENS4_13SM90_TMA_LOADENS12_INS13_ILi2ELi4ELi3EEES16_NST_INS5_IJS17_S1M_EEENS5_IJS1M_SD_EEEEEEENS4_39AutoVectorizingCopyWithAssumedAlignmentILi128EEENS4_14SM90_TMA_STOREES24_S26_S26_EEEvvEEEEvNT_6ParamsE:
[----:B------:R-:W1:Y:S01]  /*0000*/  LDC R1, c[0x0][0x37c] ;  /* 0x0000df00ff017b82 */ /* 0x000e620000000800 */
[----:B------:R-:W2:Y:S01]  /*0010*/  S2R R156, SR_TID.X ;  /* 0x00000000009c7919 */ /* 0x000ea20000002100 */
[----:B------:R-:W3:Y:S06]  /*0020*/  LDCU.64 UR8, c[0x0][0x890] ;  /* 0x00011200ff0877ac */ /* 0x000eec0008000a00 */
[----:B------:R-:W4:Y:S01]  /*0030*/  S2UR UR46, SR_CgaCtaId ;  /* 0x00000000002e79c3 */ /* 0x000f220000008800 */
[----:B------:R-:W-:Y:S02]  /*0040*/  PRMT R144, RZ, 0x7610, R144 ;  /* 0x00007610ff907816 */ /* 0x000fe40000000090 */
[----:B------:R-:W-:-:S02]  /*0050*/  ELECT P0, URZ, PT ;  /* 0x0000000000ff782f */ /* 0x000fc40003800000 */
[----:B---3--:R-:W-:-:S04]  /*0060*/  ISETP.NE.U32.AND P1, PT, RZ, UR8, PT ;  /* 0x00000008ff007c0c */ /* 0x008fc8000bf25070 */
[----:B------:R-:W-:Y:S01]  /*0070*/  ISETP.NE.AND.EX P2, PT, RZ, UR9, PT, P1 ;  /* 0x00000009ff007c0c */ /* 0x000fe2000bf45310 */
[----:B----4-:R-:W-:Y:S02]  /*0080*/  ULOP3.LUT UR27, UR46, 0x1, URZ, 0xc0, !UPT ;  /* 0x000000012e1b7892 */ /* 0x010fe4000f8ec0ff */
[----:B------:R-:W-:Y:S01]  /*0090*/  ULOP3.LUT UR28, UR46, 0x1, URZ, 0x3c, !UPT ;  /* 0x000000012e1c7892 */ /* 0x000fe2000f8e3cff */
[----:B--2---:R-:W-:-:S05]  /*00a0*/  SHF.R.U32.HI R145, RZ, 0x5, R156 ;  /* 0x00000005ff917819 */ /* 0x004fca000001169c */
[----:B------:R-:W2:Y:S02]  /*00b0*/  SHFL.IDX PT, R0, R145, RZ, 0x1f ;  /* 0x00001fff91007589 */ /* 0x000ea400000e0000 */
[----:B--2---:R-:W-:Y:S02]  /*00c0*/  R2UR UR25, R0 ;  /* 0x00000000001972ca */ /* 0x004fe400000e0000 */
[----:B-1----:R-:W-:Y:S05]  /*00d0*/  @P2 BRA `(.L_x_0) ;  /* 0x0000000000302947 */ /* 0x002fea0003800000 */
[----:B------:R-:W1:Y:S02]  /*00e0*/  LDCU.64 UR4, c[0x0][0x888] ;  /* 0x00011100ff0477ac */ /* 0x000e640008000a00 */
[----:B-1----:R-:W-:-:S04]  /*00f0*/  UISETP.NE.U32.AND UP0, UPT, UR4, URZ, UPT ;  /* 0x000000ff0400728c */ /* 0x002fc8000bf05070 */
[----:B------:R-:W-:-:S09]  /*0100*/  UISETP.NE.AND.EX UP0, UPT, UR5, URZ, UPT, UP0 ;  /* 0x000000ff0500728c */ /* 0x000fd2000bf05300 */
[----:B------:R-:W-:Y:S05]  /*0110*/  BRA.U !UP0, `(.L_x_1) ;  /* 0x0000000108147547 */ /* 0x000fea000b800000 */
[----:B------:R-:W1:Y:S01]  /*0120*/  LDC.64 R72, c[0x0][0x888] ;  /* 0x00022200ff487b82 */ /* 0x000e620000000a00 */
[----:B------:R-:W1:Y:S02]  /*0130*/  LDCU.64 UR4, c[0x0][0x358] ;  /* 0x00006b00ff0477ac */ /* 0x000e640008000a00 */
[----:B-1----:R1:W5:Y:S01]  /*0140*/  LDG.E R72, desc[UR4][R72.64] ;  /* 0x0000000448487981 */ /* 0x002362000c1e1900 */
[----:B------:R-:W-:Y:S01]  /*0150*/  HFMA2 R144, -RZ, RZ, 0, 5.9604644775390625e-08 ;  /* 0x00000001ff907431 */ /* 0x000fe200000001ff */
[----:B------:R-:W-:Y:S05]  /*0160*/  BRA `(.L_x_0) ;  /* 0x00000000000c7947 */ /* 0x000fea0003800000 */
.L_x_1:
[----:B------:R-:W1:Y:S01]  /*0170*/  LDCU UR4, c[0x0][0x880] ;  /* 0x00011000ff0477ac */ /* 0x000e620008000800 */
[----:B------:R-:W-:Y:S01]  /*0180*/  HFMA2 R144, -RZ, RZ, 0, 5.9604644775390625e-08 ;  /* 0x00000001ff907431 */ /* 0x000fe200000001ff */
[----:B-1----:R-:W-:-:S07]  /*0190*/  MOV R72, UR4 ;  /* 0x0000000400487c02 */ /* 0x002fce0008000f00 */
.L_x_0:
[----:B------:R-:W2:Y:S02]  /*01a0*/  LDCU.64 UR4, c[0x0][0x8b0] ;  /* 0x00011600ff0477ac */ /* 0x000ea40008000a00 */
[----:B--2---:R-:W-:-:S04]  /*01b0*/  UISETP.NE.U32.AND UP0, UPT, UR4, URZ, UPT ;  /* 0x000000ff0400728c */ /* 0x004fc8000bf05070 */
[----:B------:R-:W-:-:S09]  /*01c0*/  UISETP.NE.AND.EX UP0, UPT, UR5, URZ, UPT, UP0 ;  /* 0x000000ff0500728c */ /* 0x000fd2000bf05300 */
[----:B------:R-:W-:Y:S05]  /*01d0*/  BRA.U UP0, `(.L_x_2) ;  /* 0x0000000100287547 */ /* 0x000fea000b800000 */
[----:B------:R-:W2:Y:S02]  /*01e0*/  LDCU.64 UR4, c[0x0][0x8a8] ;  /* 0x00011500ff0477ac */ /* 0x000ea40008000a00 */
[----:B--2---:R-:W-:-:S04]  /*01f0*/  UISETP.NE.U32.AND UP0, UPT, UR4, URZ, UPT ;  /* 0x000000ff0400728c */ /* 0x004fc8000bf05070 */
[----:B------:R-:W-:-:S09]  /*0200*/  UISETP.NE.AND.EX UP0, UPT, UR5, URZ, UPT, UP0 ;  /* 0x000000ff0500728c */ /* 0x000fd2000bf05300 */
[----:B------:R-:W-:Y:S05]  /*0210*/  BRA.U !UP0, `(.L_x_3) ;  /* 0x0000000108107547 */ /* 0x000fea000b800000 */
[----:B------:R-:W2:Y:S01]  /*0220*/  LDC.64 R70, c[0x0][0x8a8] ;  /* 0x00022a00ff467b82 */ /* 0x000ea20000000a00 */
[----:B------:R-:W2:Y:S02]  /*0230*/  LDCU.64 UR4, c[0x0][0x358] ;  /* 0x00006b00ff0477ac */ /* 0x000ea40008000a00 */
[----:B--2---:R2:W5:Y:S01]  /*0240*/  LDG.E R70, desc[UR4][R70.64] ;  /* 0x0000000446467981 */ /* 0x004562000c1e1900 */
[----:B------:R-:W-:Y:S05]  /*0250*/  BRA `(.L_x_2) ;  /* 0x0000000000087947 */ /* 0x000fea0003800000 */
.L_x_3:
[----:B------:R-:W2:Y:S02]  /*0260*/  LDCU UR4, c[0x0][0x8a0] ;  /* 0x00011400ff0477ac */ /* 0x000ea40008000800 */
[----:B--2---:R-:W-:Y:S02]  /*0270*/  MOV R70, UR4 ;  /* 0x0000000400467c02 */ /* 0x004fe40008000f00 */
.L_x_2:
[----:B------:R-:W-:Y:S01]  /*0280*/  IMAD.U32 R0, RZ, RZ, UR25 ;  /* 0x00000019ff007e24 */ /* 0x000fe2000f8e00ff */
[----:B------:R-:W-:Y:S04]  /*0290*/  BSSY.RECONVERGENT B0, `(.L_x_4) ;  /* 0x000000c000007945 */ /* 0x000fe80003800200 */
[C---:B------:R-:W-:Y:S02]  /*02a0*/  ISETP.NE.OR P3, PT, R0.reuse, 0x1, !P0 ;  /* 0x000000010000780c */ /* 0x040fe40004765670 */
[----:B------:R-:W-:-:S11]  /*02b0*/  ISETP.NE.OR P2, PT, R0, 0x3, !P0 ;  /* 0x000000030000780c */ /* 0x000fd60004745670 */
[----:B------:R-:W-:Y:S05]  /*02c0*/  @P3 BRA `(.L_x_5) ;  /* 0x0000000000203947 */ /* 0x000fea0003800000 */
[----:B------:R-:W3:Y:S02]  /*02d0*/  LDCU.64 UR4, c[0x0][0x348] ;  /* 0x00006900ff0477ac */ /* 0x000ee40008000a00 */
[----:B---3--:R-:W-:Y:S02]  /*02e0*/  UIADD3 UR6, UP1, UPT, UR4, 0x80, URZ ;  /* 0x0000008004067890 */ /* 0x008fe4000ff3e0ff */
[----:B------:R-:W-:Y:S02]  /*02f0*/  UIADD3 UR4, UP0, UPT, UR4, 0x180, URZ ;  /* 0x0000018004047890 */ /* 0x000fe4000ff1e0ff */
[----:B------:R-:W-:Y:S02]  /*0300*/  UIADD3.X UR7, UPT, UPT, URZ, UR5, URZ, UP1, !UPT ;  /* 0x00000005ff077290 */ /* 0x000fe40008ffe4ff */
[----:B------:R-:W-:-:S07]  /*0310*/  UIADD3.X UR5, UPT, UPT, URZ, UR5, URZ, UP0, !UPT ;  /* 0x00000005ff057290 */ /* 0x000fce00087fe4ff */
[----:B------:R3:W-:Y:S02]  /*0320*/  UTMACCTL.PF [UR6] ;  /* 0x00000000060079b9 */ /* 0x0007e40008040000 */
[----:B------:R3:W-:Y:S02]  /*0330*/  UTMACCTL.PF [UR4] ;  /* 0x00000000040079b9 */ /* 0x0007e40008040000 */
[----:B---3--:R-:W-:Y:S01]  /*0340*/  NOP ;  /* 0x0000000000007918 */ /* 0x008fe20000000000 */
.L_x_5:
[----:B------:R-:W-:Y:S05]  /*0350*/  BSYNC.RECONVERGENT B0 ;  /* 0x0000000000007941 */ /* 0x000fea0003800200 */
.L_x_4:
[----:B------:R-:W-:Y:S04]  /*0360*/  BSSY.RECONVERGENT B0, `(.L_x_6) ;  /* 0x000000a000007945 */ /* 0x000fe80003800200 */
        /* <DEDUP_REMOVED lines=9> */
.L_x_7:
[----:B------:R-:W-:Y:S05]  /*0400*/  BSYNC.RECONVERGENT B0 ;  /* 0x0000000000007941 */ /* 0x000fea0003800200 */
.L_x_6:
[----:B------:R-:W3:Y:S01]  /*0410*/  LDCU.64 UR4, c[0x0][0x888] ;  /* 0x00011100ff0477ac */ /* 0x000ee20008000a00 */
[----:B------:R-:W-:Y:S01]  /*0420*/  ISETP.NE.AND.EX P1, PT, RZ, UR9, PT, P1 ;  /* 0x00000009ff007c0c */ /* 0x000fe2000bf25310 */
[----:B------:R-:W-:Y:S01]  /*0430*/  UPLOP3.LUT UP4, UPT, UPT, UPT, UPT, 0x80, 0x8 ;  /* 0x000000000008789c */ /* 0x000fe20003f8f070 */
[----:B---3--:R-:W-:-:S04]  /*0440*/  ISETP.NE.U32.AND P2, PT, RZ, UR4, PT ;  /* 0x00000004ff007c0c */ /* 0x008fc8000bf45070 */
[----:B------:R-:W-:-:S13]  /*0450*/  ISETP.NE.AND.EX P2, PT, RZ, UR5, PT, P2 ;  /* 0x00000005ff007c0c */ /* 0x000fda000bf45320 */
[----:B------:R-:W-:Y:S05]  /*0460*/  @P2 BRA P1, `(.L_x_8) ;  /* 0x0000000000282947 */ /* 0x000fea0000800000 */
[----:B-----5:R-:W-:Y:S01]  /*0470*/  R2UR UR6, R72 ;  /* 0x00000000480672ca */ /* 0x020fe200000e0000 */
[----:B------:R-:W-:Y:S02]  /*0480*/  UISETP.NE.U32.AND UP0, UPT, UR8, URZ, UPT ;  /* 0x000000ff0800728c */ /* 0x000fe4000bf05070 */
[----:B------:R-:W-:Y:S02]  /*0490*/  UISETP.NE.U32.AND UP1, UPT, UR4, URZ, UPT ;  /* 0x000000ff0400728c */ /* 0x000fe4000bf25070 */
[----:B------:R-:W-:Y:S02]  /*04a0*/  UISETP.NE.AND.EX UP2, UPT, UR9, URZ, UPT, UP0 ;  /* 0x000000ff0900728c */ /* 0x000fe4000bf45300 */
[----:B------:R-:W-:-:S04]  /*04b0*/  UISETP.NE.AND.EX UP0, UPT, UR5, URZ, UPT, UP1 ;  /* 0x000000ff0500728c */ /* 0x000fc8000bf05310 */
[----:B------:R-:W-:Y:S02]  /*04c0*/  USEL UR4, URZ, 0xffffffff, UP0 ;  /* 0xffffffffff047887 */ /* 0x000fe40008000000 */
[----:B------:R-:W-:-:S04]  /*04d0*/  UISETP.NE.AND UP1, UPT, UR6, URZ, UPT ;  /* 0x000000ff0600728c */ /* 0x000fc8000bf25270 */
[----:B------:R-:W-:-:S04]  /*04e0*/  @!UP2 USEL UR4, URZ, 0xffffffff, UP1 ;  /* 0xffffffffff04a887 */ /* 0x000fc80008800000 */
[----:B------:R-:W-:-:S04]  /*04f0*/  ULOP3.LUT UR4, UR4, 0x1, URZ, 0xc0, !UPT ;  /* 0x0000000104047892 */ /* 0x000fc8000f8ec0ff */
[----:B------:R-:W-:-:S11]  /*0500*/  UISETP.NE.U32.AND UP4, UPT, UR4, 0x1, UPT ;  /* 0x000000010400788c */ /* 0x000fd6000bf85070 */
.L_x_8:
[----:B------:R-:W3:Y:S01]  /*0510*/  SHFL.IDX PT, R0, R145, RZ, 0x1f ;  /* 0x00001fff91007589 */ /* 0x000ee200000e0000 */
[----:B------:R-:W-:-:S04]  /*0520*/  UISETP.NE.AND UP0, UPT, UR25, 0x2, UPT ;  /* 0x000000021900788c */ /* 0x000fc8000bf05270 */
[----:B------:R-:W-:Y:S02]  /*0530*/  UISETP.EQ.AND UP1, UPT, UR27, URZ, !UP0 ;  /* 0x000000ff1b00728c */ /* 0x000fe4000c722270 */
[----:B------:R-:W-:-:S04]  /*0540*/  USEL UR37, URZ, 0x1, UP0 ;  /* 0x00000001ff257887 */ /* 0x000fc80008000000 */
[----:B------:R-:W-:Y:S02]  /*0550*/  PLOP3.LUT P3, PT, P0, PT, UP1, 0x80, 0x8 ;  /* 0x000000000008781c */ /* 0x000fe4000076f018 */
[----:B---3--:R-:W-:-:S13]  /*0560*/  ISETP.NE.AND P1, PT, R0, RZ, PT ;  /* 0x000000ff0000720c */ /* 0x008fda0003f25270 */
[----:B------:R-:W-:Y:S05]  /*0570*/  @P1 BRA `(.L_x_9) ;  /* 0x0000000400401947 */ /* 0x000fea0003800000 */
[----:B------:R-:W-:Y:S01]  /*0580*/  ELECT P1, URZ, PT ;  /* 0x0000000000ff782f */ /* 0x000fe20003820000 */
[----:B------:R-:W-:-:S12]  /*0590*/  BSSY.RECONVERGENT B0, `(.L_x_9) ;  /* 0x000004e000007945 */ /* 0x000fd80003800200 */
[----:B------:R-:W-:Y:S05]  /*05a0*/  @!P1 BRA `(.L_x_10) ;  /* 0x0000000400309947 */ /* 0x000fea0003800000 */
[----:B------:R-:W-:Y:S01]  /*05b0*/  UMOV UR4, 0x400 ;  /* 0x0000040000047882 */ /* 0x000fe20000000000 */
[----:B------:R-:W-:Y:S01]  /*05c0*/  UMOV UR8, 0x1 ;  /* 0x0000000100087882 */ /* 0x000fe20000000000 */
[----:B------:R-:W-:Y:S01]  /*05d0*/  UMOV UR6, 0x4 ;  /* 0x0000000400067882 */ /* 0x000fe20000000000 */
[----:B------:R-:W-:Y:S02]  /*05e0*/  ULEA UR4, UR46, UR4, 0x18 ;  /* 0x000000042e047291 */ /* 0x000fe4000f8ec0ff */
[----:B------:R-:W-:-:S04]  /*05f0*/  UIADD3 UR8, UPT, UPT, -UR8, 0x100000, URZ ;  /* 0x0010000008087890 */ /* 0x000fc8000fffe1ff */
[----:B------:R-:W-:Y:S02]  /*0600*/  USHF.L.U32 UR9, UR8, 0xb, URZ ;  /* 0x0000000b08097899 */ /* 0x000fe400080006ff */
[----:B------:R-:W-:Y:S02]  /*0610*/  USHF.L.U32 UR8, UR8, 0x1, URZ ;  /* 0x0000000108087899 */ /* 0x000fe400080006ff */
[----:B------:R-:W-:-:S04]  /*0620*/  UIADD3 UR6, UPT, UPT, -UR6, 0x100000, URZ ;  /* 0x0010000006067890 */ /* 0x000fc8000fffe1ff */
[----:B------:R-:W-:Y:S02]  /*0630*/  USHF.L.U32 UR7, UR6, 0xb, URZ ;  /* 0x0000000b06077899 */ /* 0x000fe400080006ff */
[----:B------:R-:W-:Y:S01]  /*0640*/  USHF.L.U32 UR6, UR6, 0x1, URZ ;  /* 0x0000000106067899 */ /* 0x000fe200080006ff */
[----:B------:R-:W3:Y:S03]  /*0650*/  FENCE.VIEW.ASYNC.S ;  /* 0x00000000000073c6 */ /* 0x000ee60000000000 */
[----:B---3--:R3:W4:Y:S08]  /*0660*/  SYNCS.EXCH.64 URZ, [UR4], UR8 ;  /* 0x0000000804ff75b2 */ /* 0x0087300008000100 */
[----:B------:R3:W1:Y:S01]  /*0670*/  SYNCS.EXCH.64 URZ, [UR4+0x100], UR6 ;  /* 0x0001000604ff75b2 */ /* 0x0006620008000100 */
        /* <DEDUP_REMOVED lines=61> */
[----:B------:R3:W1:Y:S02]  /*0a50*/  SYNCS.EXCH.64 URZ, [UR4+0x1f8], UR6 ;  /* 0x0001f80604ff75b2 */ /* 0x0006640008000100 */
[----:B---34-:R-:W-:Y:S01]  /*0a60*/  NOP ;  /* 0x0000000000007918 */ /* 0x018fe20000000000 */
.L_x_10:
[----:B------:R-:W-:Y:S05]  /*0a70*/  BSYNC.RECONVERGENT B0 ;  /* 0x0000000000007941 */ /* 0x000fea0003800200 */
.L_x_9:
[----:B------:R-:W3:Y:S01]  /*0a80*/  SHFL.IDX PT, R0, R145, RZ, 0x1f ;  /* 0x00001fff91007589 */ /* 0x000ee200000e0000 */
[----:B------:R-:W-:Y:S01]  /*0a90*/  NOP ;  /* 0x0000000000007918 */ /* 0x000fe20000000000 */
[----:B---3--:R-:W-:-:S13]  /*0aa0*/  ISETP.NE.AND P1, PT, R0, 0x1, PT ;  /* 0x000000010000780c */ /* 0x008fda0003f25270 */
[----:B------:R-:W-:Y:S05]  /*0ab0*/  @P1 BRA `(.L_x_11) ;  /* 0x0000000000441947 */ /* 0x000fea0003800000 */
        /* <DEDUP_REMOVED lines=10> */
[----:B------:R-:W-:Y:S01]  /*0b60*/  ELECT P1, URZ, PT ;  /* 0x0000000000ff782f */ /* 0x000fe20003820000 */
[----:B------:R-:W3:Y:S02]  /*0b70*/  FENCE.VIEW.ASYNC.S ;  /* 0x00000000000073c6 */ /* 0x000ee40000000000 */
[----:B---3--:R3:W4:Y:S08]  /*0b80*/  SYNCS.EXCH.64 URZ, [UR4+0x200], UR8 ;  /* 0x0002000804ff75b2 */ /* 0x0087300008000100 */
[----:B------:R3:W1:Y:S01]  /*0b90*/  SYNCS.EXCH.64 URZ, [UR4+0x210], UR6 ;  /* 0x0002100604ff75b2 */ /* 0x0006620008000100 */
[----:B------:R3:W1:Y:S01]  /*0ba0*/  SYNCS.EXCH.64 URZ, [UR4+0x208], UR8 ;  /* 0x0002080804ff75b2 */ /* 0x0006620008000100 */
[----:B------:R3:W1:Y:S01]  /*0bb0*/  SYNCS.EXCH.64 URZ, [UR4+0x218], UR6 ;  /* 0x0002180604ff75b2 */ /* 0x0006620008000100 */
[----:B------:R-:W-:Y:S01]  /*0bc0*/  NOP ;  /* 0x0000000000007918 */ /* 0x000fe20000000000 */
.L_x_11:
[----:B------:R-:W2:Y:S01]  /*0bd0*/  SHFL.IDX PT, R0, R145, RZ, 0x1f ;  /* 0x00001fff91007589 */ /* 0x000ea200000e0000 */
[----:B------:R-:W-:Y:S01]  /*0be0*/  NOP ;  /* 0x0000000000007918 */ /* 0x000fe20000000000 */
[----:B--2---:R-:W-:-:S13]  /*0bf0*/  ISETP.NE.AND P1, PT, R0, 0x3, PT ;  /* 0x000000030000780c */ /* 0x004fda0003f25270 */
[----:B------:R-:W-:Y:S05]  /*0c00*/  @P1 BRA `(.L_x_12) ;  /* 0x00000000002c1947 */ /* 0x000fea0003800000 */
[----:B---3--:R-:W-:Y:S01]  /*0c10*/  UMOV UR6, 0x400 ;  /* 0x0000040000067882 */ /* 0x008fe20000000000 */
[----:B------:R-:W-:Y:S01]  /*0c20*/  UMOV UR4, 0x20 ;  /* 0x0000002000047882 */ /* 0x000fe20000000000 */
[----:B------:R-:W-:Y:S02]  /*0c30*/  ULEA UR6, UR46, UR6, 0x18 ;  /* 0x000000062e067291 */ /* 0x000fe4000f8ec0ff */
[----:B------:R-:W-:-:S04]  /*0c40*/  UIADD3 UR4, UPT, UPT, -UR4, 0x100000, URZ ;  /* 0x0010000004047890 */ /* 0x000fc8000fffe1ff */
[----:B------:R-:W-:Y:S02]  /*0c50*/  USHF.L.U32 UR5, UR4, 0xb, URZ ;  /* 0x0000000b04057899 */ /* 0x000fe400080006ff */
[----:B------:R-:W-:Y:S01]  /*0c60*/  USHF.L.U32 UR4, UR4, 0x1, URZ ;  /* 0x0000000104047899 */ /* 0x000fe200080006ff */
[----:B------:R-:W-:Y:S01]  /*0c70*/  ELECT P1, URZ, PT ;  /* 0x0000000000ff782f */ /* 0x000fe20003820000 */
[----:B------:R-:W2:Y:S10]  /*0c80*/  FENCE.VIEW.ASYNC.S ;  /* 0x00000000000073c6 */ /* 0x000eb40000000000 */
[----:B--2---:R2:W3:Y:S01]  /*0c90*/  SYNCS.EXCH.64 URZ, [UR6+0x220], UR4 ;  /* 0x0002200406ff75b2 */ /* 0x0044e20008000100 */
[----:B------:R2:W1:Y:S01]  /*0ca0*/  SYNCS.EXCH.64 URZ, [UR6+0x228], UR4 ;  /* 0x0002280406ff75b2 */ /* 0x0004620008000100 */
[----:B------:R-:W-:Y:S01]  /*0cb0*/  NOP ;  /* 0x0000000000007918 */ /* 0x000fe20000000000 */
.L_x_12:
[----:B------:R-:W4:Y:S01]  /*0cc0*/  SHFL.IDX PT, R0, R145, RZ, 0x1f ;  /* 0x00001fff91007589 */ /* 0x000f2200000e0000 */
[----:B------:R-:W-:Y:S01]  /*0cd0*/  NOP ;  /* 0x0000000000007918 */ /* 0x000fe20000000000 */
[----:B----4-:R-:W-:-:S13]  /*0ce0*/  ISETP.NE.AND P1, PT, R0, 0x4, PT ;  /* 0x000000040000780c */ /* 0x010fda0003f25270 */
[----:B------:R-:W-:Y:S05]  /*0cf0*/  @P1 BRA `(.L_x_13) ;  /* 0x0000000000481947 */ /* 0x000fea0003800000 */
[----:B--23--:R-:W-:Y:S01]  /*0d00*/  UMOV UR4, 0x720 ;  /* 0x0000072000047882 */ /* 0x00cfe20000000000 */
[----:B------:R-:W-:Y:S01]  /*0d10*/  UMOV UR6, 0x400 ;  /* 0x0000040000067882 */ /* 0x000fe20000000000 */
[----:B------:R-:W-:Y:S01]  /*0d20*/  USEL UR4, UR4, 0x620, UP4 ;  /* 0x0000062004047887 */ /* 0x000fe2000a000000 */
        /* <DEDUP_REMOVED lines=9> */
[----:B------:R-:W2:Y:S02]  /*0dc0*/  FENCE.VIEW.ASYNC.S ;  /* 0x00000000000073c6 */ /* 0x000ea40000000000 */
[----:B--2---:R4:W2:Y:S08]  /*0dd0*/  SYNCS.EXCH.64 URZ, [UR6+0x230], UR8 ;  /* 0x0002300806ff75b2 */ /* 0x0048b00008000100 */
[----:B------:R4:W3:Y:S01]  /*0de0*/  SYNCS.EXCH.64 URZ, [UR6+0x240], UR4 ;  /* 0x0002400406ff75b2 */ /* 0x0008e20008000100 */
[----:B------:R4:W1:Y:S01]  /*0df0*/  SYNCS.EXCH.64 URZ, [UR6+0x238], UR8 ;  /* 0x0002380806ff75b2 */ /* 0x0008620008000100 */
[----:B------:R4:W1:Y:S02]  /*0e00*/  SYNCS.EXCH.64 URZ, [UR6+0x248], UR4 ;  /* 0x0002480406ff75b2 */ /* 0x0008640008000100 */
[----:B----4-:R-:W-:Y:S01]  /*0e10*/  NOP ;  /* 0x0000000000007918 */ /* 0x010fe20000000000 */
.L_x_13:
[----:B------:R-:W4:Y:S01]  /*0e20*/  SHFL.IDX PT, R0, R145, RZ, 0x1f ;  /* 0x00001fff91007589 */ /* 0x000f2200000e0000 */
[----:B------:R-:W-:Y:S01]  /*0e30*/  NOP ;  /* 0x0000000000007918 */ /* 0x000fe20000000000 */
[----:B----4-:R-:W-:-:S13]  /*0e40*/  ISETP.NE.AND P1, PT, R0, 0x5, PT ;  /* 0x000000050000780c */ /* 0x010fda0003f25270 */
[----:B------:R-:W-:Y:S05]  /*0e50*/  @P1 BRA `(.L_x_14) ;  /* 0x0000000000541947 */ /* 0x000fea0003800000 */
[----:B--23--:R-:W-:Y:S01]  /*0e60*/  UMOV UR4, 0x400 ;  /* 0x0000040000047882 */ /* 0x00cfe20000000000 */
        /* <DEDUP_REMOVED lines=14> */
[----:B------:R4:W1:Y:S01]  /*0f50*/  SYNCS.EXCH.64 URZ, [UR4+0x278], UR8 ;  /* 0x0002780804ff75b2 */ /* 0x0008620008000100 */
[----:B------:R4:W1:Y:S01]  /*0f60*/  SYNCS.EXCH.64 URZ, [UR4+0x260], UR6 ;  /* 0x0002600604ff75b2 */ /* 0x0008620008000100 */
[----:B------:R4:W1:Y:S01]  /*0f70*/  SYNCS.EXCH.64 URZ, [UR4+0x280], UR8 ;  /* 0x0002800804ff75b2 */ /* 0x0008620008000100 */
[----:B------:R4:W1:Y:S01]  /*0f80*/  SYNCS.EXCH.64 URZ, [UR4+0x268], UR6 ;  /* 0x0002680604ff75b2 */ /* 0x0008620008000100 */
[----:B------:R4:W1:Y:S02]  /*0f90*/  SYNCS.EXCH.64 URZ, [UR4+0x288], UR8 ;  /* 0x0002880804ff75b2 */ /* 0x0008640008000100 */
[----:B----4-:R-:W-:Y:S01]  /*0fa0*/  NOP ;  /* 0x0000000000007918 */ /* 0x010fe20000000000 */
.L_x_14:
[----:B------:R-:W4:Y:S01]  /*0fb0*/  SHFL.IDX PT, R0, R145, RZ, 0x1f ;  /* 0x00001fff91007589 */ /* 0x000f2200000e0000 */
[----:B------:R-:W-:Y:S01]  /*0fc0*/  ISETP.NE.OR P0, PT, RZ, UR25, !P0 ;  /* 0x00000019ff007c0c */ /* 0x000fe2000c705670 */
[----:B------:R-:W-:Y:S01]  /*0fd0*/  NOP ;  /* 0x0000000000007918 */ /* 0x000fe20000000000 */
[----:B----4-:R-:W-:-:S13]  /*0fe0*/  ISETP.NE.AND P1, PT, R0, 0x3, PT ;  /* 0x000000030000780c */ /* 0x010fda0003f25270 */
[----:B------:R-:W-:Y:S05]  /*0ff0*/  @P1 BRA `(.L_x_15) ;  /* 0x0000000000341947 */ /* 0x000fea0003800000 */
[----:B--23--:R-:W-:Y:S01]  /*1000*/  UMOV UR4, 0x400 ;  /* 0x0000040000047882 */ /* 0x00cfe20000000000 */
[----:B------:R-:W-:Y:S01]  /*1010*/  UMOV UR6, 0x20 ;  /* 0x0000002000067882 */ /* 0x000fe20000000000 */
[----:B------:R-:W-:Y:S02]  /*1020*/  ULEA UR4, UR46, UR4, 0x18 ;  /* 0x000000042e047291 */ /* 0x000fe4000f8ec0ff */
[----:B------:R-:W-:-:S04]  /*1030*/  UIADD3 UR6, UPT, UPT, -UR6, 0x100000, URZ ;  /* 0x0010000006067890 */ /* 0x000fc8000fffe1ff */
[----:B------:R-:W-:Y:S02]  /*1040*/  USHF.L.U32 UR7, UR6, 0xb, URZ ;  /* 0x0000000b06077899 */ /* 0x000fe400080006ff */
[----:B------:R-:W-:Y:S01]  /*1050*/  USHF.L.U32 UR6, UR6, 0x1, URZ ;  /* 0x0000000106067899 */ /* 0x000fe200080006ff */
[----:B------:R-:W-:Y:S01]  /*1060*/  ELECT P1, URZ, PT ;  /* 0x0000000000ff782f */ /* 0x000fe20003820000 */
[----:B------:R-:W2:Y:S10]  /*1070*/  FENCE.VIEW.ASYNC.S ;  /* 0x00000000000073c6 */ /* 0x000eb40000000000 */
[----:B--2---:R4:W2:Y:S01]  /*1080*/  SYNCS.EXCH.64 URZ, [UR4+0x290], UR6 ;  /* 0x0002900604ff75b2 */ /* 0x0048a20008000100 */
[----:B------:R4:W3:Y:S01]  /*1090*/  SYNCS.EXCH.64 URZ, [UR4+0x2a0], UR6 ;  /* 0x0002a00604ff75b2 */ /* 0x0008e20008000100 */
[----:B------:R4:W1:Y:S01]  /*10a0*/  SYNCS.EXCH.64 URZ, [UR4+0x298], UR6 ;  /* 0x0002980604ff75b2 */ /* 0x0008620008000100 */
[----:B------:R4:W1:Y:S02]  /*10b0*/  SYNCS.EXCH.64 URZ, [UR4+0x2a8], UR6 ;  /* 0x0002a80604ff75b2 */ /* 0x0008640008000100 */
[----:B----4-:R-:W-:Y:S01]  /*10c0*/  NOP ;  /* 0x0000000000007918 */ /* 0x010fe20000000000 */
.L_x_15:
[----:B------:R-:W-:Y:S01]  /*10d0*/  VOTEU.ALL UP0, P0 ;  /* 0x0000000000ff7886 */ /* 0x000fe20000000000 */
[----:B--23--:R-:W-:Y:S01]  /*10e0*/  UMOV UR4, 0x20 ;  /* 0x0000002000047882 */ /* 0x00cfe20000000000 */
[----:B------:R-:W2:Y:S01]  /*10f0*/  LDCU UR7, c[0x0][0x36c] ;  /* 0x00006d80ff0777ac */ /* 0x000ea20008000800 */
[----:B------:R-:W-:Y:S01]  /*1100*/  NOP ;  /* 0x0000000000007918 */ /* 0x000fe20000000000 */
[----:B------:R-:W-:Y:S01]  /*1110*/  LOP3.LUT R0, R156, 0x1f, RZ, 0xc0, !PT ;  /* 0x0000001f9c007812 */ /* 0x000fe200078ec0ff */
[----:B------:R-:W-:Y:S01]  /*1120*/  @!UP0 UMOV UR6, 0x400 ;  /* 0x0000040000068882 */ /* 0x000fe20000000000 */
[----:B------:R-:W-:-:S04]  /*1130*/  @!UP0 UIADD3 UR4, UPT, UPT, -UR4, 0x100000, URZ ;  /* 0x0010000004048890 */ /* 0x000fc8000fffe1ff */
[----:B------:R-:W-:Y:S02]  /*1140*/  @!UP0 USHF.L.U32 UR5, UR4, 0xb, URZ ;  /* 0x0000000b04058899 */ /* 0x000fe400080006ff */
[----:B------:R-:W-:Y:S02]  /*1150*/  @!UP0 USHF.L.U32 UR4, UR4, 0x1, URZ ;  /* 0x0000000104048899 */ /* 0x000fe400080006ff */
[----:B------:R-:W-:Y:S01]  /*1160*/  @!UP0 ULEA UR6, UR46, UR6, 0x18 ;  /* 0x000000062e068291 */ /* 0x000fe2000f8ec0ff */
[----:B------:R-:W-:Y:S01]  /*1170*/  VOTEU.ALL UP0, P0 ;  /* 0x0000000000ff7886 */ /* 0x000fe20000000000 */
[----:B------:R-:W-:Y:S02]  /*1180*/  UISETP.NE.AND UP5, UPT, UR25, URZ, UPT ;  /* 0x000000ff1900728c */ /* 0x000fe4000bfa5270 */
[----:B--2---:R-:W-:Y:S01]  /*1190*/  UISETP.EQ.U32.AND UP6, UPT, UR7, 0x1, UPT ;  /* 0x000000010700788c */ /* 0x004fe2000bfc2070 */
[----:B------:R-:W2:Y:S07]  /*11a0*/  FENCE.VIEW.ASYNC.S ;  /* 0x00000000000073c6 */ /* 0x000eae0000000000 */
[----:B--2---:R2:W3:Y:S01]  /*11b0*/  @!UP0 SYNCS.EXCH.64 URZ, [UR6+0x2b0], UR4 ;  /* 0x0002b00406ff85b2 */ /* 0x0044e20008000100 */
[----:B------:R-:W-:Y:S05]  /*11c0*/  BRA.U !UP6, `(.L_x_16) ;  /* 0x000000010e087547 */ /* 0x000fea000b800000 */
[----:B-1-3--:R-:W-:Y:S01]  /*11d0*/  UCGABAR_ARV ;  /* 0x00000000000079c7 */ /* 0x00afe20008000000 */
[----:B------:R-:W-:Y:S05]  /*11e0*/  BRA `(.L_x_17) ;  /* 0x0000000000047947 */ /* 0x000fea0003800000 */
.L_x_16:
[----:B-1-3--:R-:W-:Y:S01]  /*11f0*/  NOP ;  /* 0x0000000000007918 */ /* 0x00afe20000000000 */
.L_x_17:
[----:B------:R-:W1:Y:S01]  /*1200*/  S2UR UR29, SR_CTAID.X ;  /* 0x00000000001d79c3 */ /* 0x000e620000002500 */
[----:B------:R-:W-:-:S05]  /*1210*/  CS2R.32 R3, SR_CgaSize ;  /* 0x0000000000037805 */ /* 0x000fca0000008a00 */
[----:B------:R-:W-:-:S05]  /*1220*/  IMAD R3, R3, -0xa0, RZ ;  /* 0xffffff6003037824 */ /* 0x000fca00078e02ff */
[----:B--2---:R-:W-:-:S14]  /*1230*/  R2UR UR5, R3 ;  /* 0x00000000030572ca */ /* 0x004fdc00000e0000 */
[----:B------:R-:W2:Y:S01]  /*1240*/  LDCU UR5, c[0x0][UR5+0x2b0] ;  /* 0x00005600050577ac */ /* 0x000ea20008000800 */
[----:B------:R-:W-:-:S05]  /*1250*/  CS2R.32 R3, SR_CgaSize ;  /* 0x0000000000037805 */ /* 0x000fca0000008a00 */
[----:B------:R-:W-:-:S05]  /*1260*/  IMAD R3, R3, -0xa0, RZ ;  /* 0xffffff6003037824 */ /* 0x000fca00078e02ff */
[----:B------:R-:W-:-:S14]  /*1270*/  R2UR UR4, R3 ;  /* 0x00000000030472ca */ /* 0x000fdc00000e0000 */
[----:B------:R-:W3:Y:S01]  /*1280*/  LDCU UR4, c[0x0][UR4+0x2b4] ;  /* 0x00005680040477ac */ /* 0x000ee20008000800 */
[----:B------:R-:W4:Y:S01]  /*1290*/  S2UR UR20, SR_CTAID.Y ;  /* 0x00000000001479c3 */ /* 0x000f220000002600 */
[----:B------:R-:W-:-:S05]  /*12a0*/  CS2R.32 R3, SR_CgaSize ;  /* 0x0000000000037805 */ /* 0x000fca0000008a00 */
[----:B------:R-:W-:-:S05]  /*12b0*/  IMAD R3, R3, -0xa0, RZ ;  /* 0xffffff6003037824 */ /* 0x000fca00078e02ff */
[----:B------:R-:W-:-:S14]  /*12c0*/  R2UR UR62, R3 ;  /* 0x00000000033e72ca */ /* 0x000fdc00000e0000 */
[----:B------:R-:W3:Y:S01]  /*12d0*/  LDCU UR62, c[0x0][UR62+0x2a0] ;  /* 0x000054003e3e77ac */ /* 0x000ee20008000800 */
[----:B------:R-:W-:-:S05]  /*12e0*/  CS2R.32 R3, SR_CgaSize ;  /* 0x0000000000037805 */ /* 0x000fca0000008a00 */
[----:B------:R-:W-:-:S05]  /*12f0*/  IMAD R3, R3, -0xa0, RZ ;  /* 0xffffff6003037824 */ /* 0x000fca00078e02ff */
[----:B------:R-:W-:-:S14]  /*1300*/  R2UR UR61, R3 ;  /* 0x00000000033d72ca */ /* 0x000fdc00000e0000 */
[----:B------:R-:W3:Y:S01]  /*1310*/  LDCU UR61, c[0x0][UR61+0x2a4] ;  /* 0x000054803d3d77ac */ /* 0x000ee20008000800 */
[----:B------:R-:W-:Y:S01]  /*1320*/  UISETP.GT.U32.AND UP0, UPT, UR27, 0xffff, UPT ;  /* 0x0000ffff1b00788c */ /* 0x000fe2000bf04070 */
[----:B------:R-:W3:Y:S01]  /*1330*/  LDCU UR26, c[0x0][0xb24] ;  /* 0x00016480ff1a77ac */ /* 0x000ee20008000800 */
[----:B------:R-:W3:Y:S01]  /*1340*/  LDCU UR42, c[0x0][0xb24] ;  /* 0x00016480ff2a77ac */ /* 0x000ee20008000800 */
[----:B-1----:R-:W-:Y:S01]  /*1350*/  I2FP.F32.U32 R3, UR29 ;  /* 0x0000001d00037c45 */ /* 0x002fe20008201000 */
[----:B------:R-:W1:Y:S04]  /*1360*/  LDCU UR31, c[0x0][0xb30] ;  /* 0x00016600ff1f77ac */ /* 0x000e680008000800 */
[----:B--2---:R-:W-:Y:S01]  /*1370*/  FMUL R3, R3, UR5 ;  /* 0x0000000503037c20 */ /* 0x004fe20008400000 */
[----:B------:R-:W-:Y:S01]  /*1380*/  USEL UR5, UR27, 0xffff, !UP0 ;  /* 0x0000ffff1b057887 */ /* 0x000fe2000c000000 */
[----:B----4-:R-:W-:Y:S01]  /*1390*/  I2FP.F32.U32 R2, UR20 ;  /* 0x0000001400027c45 */ /* 0x010fe20008201000 */
[----:B------:R-:W-:-:S03]  /*13a0*/  USHF.L.U32 UR24, UR46, 0x9, URZ ;  /* 0x000000092e187899 */ /* 0x000fc600080006ff */
[----:B------:R-:W2:Y:S01]  /*13b0*/  F2I.U32.TRUNC.NTZ R3, R3 ;  /* 0x0000000300037305 */ /* 0x000ea2000020f000 */
[----:B------:R-:W-:Y:S01]  /*13c0*/  ULOP3.LUT UR21, UR5, 0xffff, URZ, 0xc0, !UPT ;  /* 0x0000ffff05157892 */ /* 0x000fe2000f8ec0ff */
[----:B---3--:R-:W-:Y:S01]  /*13d0*/  FMUL R2, R2, UR4 ;  /* 0x0000000402027c20 */ /* 0x008fe20008400000 */
[----:B------:R-:W-:-:S05]  /*13e0*/  UMOV UR11, 0x55 ;  /* 0x00000055000b7882 */ /* 0x000fca0000000000 */
[----:B------:R-:W3:Y:S01]  /*13f0*/  F2I.U32.TRUNC.NTZ R2, R2 ;  /* 0x0000000200027305 */ /* 0x000ee2000020f000 */
[----:B--2---:R-:W-:Y:S02]  /*1400*/  R2UR UR4, R3 ;  /* 0x00000000030472ca */ /* 0x004fe400000e0000 */
[----:B------:R-:W-:Y:S02]  /*1410*/  PRMT R3, RZ, 0x7610, R3 ;  /* 0x00007610ff037816 */ /* 0x000fe40000000003 */
[----:B---3--:R-:W-:Y:S02]  /*1420*/  R2UR UR6, R2 ;  /* 0x00000000020672ca */ /* 0x008fe400000e0000 */
[----:B------:R-:W-:-:S07]  /*1430*/  PRMT R2, RZ, 0x7610, R2 ;  /* 0x00007610ff027816 */ /* 0x000fce0000000002 */
[----:B------:R-:W-:-:S04]  /*1440*/  UIADD3 UR5, UPT, UPT, -UR4, URZ, URZ ;  /* 0x000000ff04057290 */ /* 0x000fc8000fffe1ff */
[----:B------:R-:W-:Y:S02]  /*1450*/  UIMAD UR62, UR62, UR5, UR29 ;  /* 0x000000053e3e72a4 */ /* 0x000fe4000f8e021d */
[----:B------:R-:W-:-:S04]  /*1460*/  UIADD3 UR4, UPT, UPT, -UR6, URZ, URZ ;  /* 0x000000ff06047290 */ /* 0x000fc8000fffe1ff */
[----:B------:R-:W-:Y:S01]  /*1470*/  UIMAD UR61, UR61, UR4, UR20 ;  /* 0x000000043d3d72a4 */ /* 0x000fe2000f8e0214 */
[----:B-1----:R-:W-:Y:S11]  /*1480*/  BRA.U UP5, `(.L_x_18) ;  /* 0x00000001055c7547 */ /* 0x002ff6000b800000 */
[----:B------:R-:W-:Y:S02]  /*1490*/  UISETP.GT.U32.AND UP0, UPT, UR62, 0x1, UPT ;  /* 0x000000013e00788c */ /* 0x000fe4000bf04070 */
[----:B------:R-:W-:Y:S02]  /*14a0*/  ULOP3.LUT UR10, UR62, 0xfffffffe, URZ, 0xc0, !UPT ;  /* 0xfffffffe3e0a7892 */ /* 0x000fe4000f8ec0ff */
[----:B------:R-:W-:Y:S02]  /*14b0*/  UISETP.NE.AND UP3, UPT, UR61, URZ, UP0 ;  /* 0x000000ff3d00728c */ /* 0x000fe40008765270 */
[----:B------:R-:W-:Y:S02]  /*14c0*/  UISETP.NE.AND UP2, UPT, UR61, 0x1, UP0 ;  /* 0x000000013d00788c */ /* 0x000fe40008745270 */
[----:B------:R-:W-:Y:S02]  /*14d0*/  UISETP.NE.AND UP1, UPT, UR61, 0x2, UP0 ;  /* 0x000000023d00788c */ /* 0x000fe40008725270 */
[----:B------:R-:W-:-:S02]  /*14e0*/  UISETP.NE.AND UP0, UPT, UR61, 0x3, UP0 ;  /* 0x000000033d00788c */ /* 0x000fc40008705270 */
[----:B------:R-:W-:Y:S02]  /*14f0*/  USEL UR6, URZ, 0x1, UP3 ;  /* 0x00000001ff067887 */ /* 0x000fe40009800000 */
[----:B------:R-:W-:Y:S02]  /*1500*/  USEL UR5, URZ, 0x4, UP2 ;  /* 0x00000004ff057887 */ /* 0x000fe40009000000 */
[----:B------:R-:W-:Y:S02]  /*1510*/  USEL UR4, URZ, 0x10, UP1 ;  /* 0x00000010ff047887 */ /* 0x000fe40008800000 */
[----:B------:R-:W-:Y:S02]  /*1520*/  USEL UR9, URZ, 0x40, UP0 ;  /* 0x00000040ff097887 */ /* 0x000fe40008000000 */
[----:B------:R-:W-:Y:S02]  /*1530*/  USEL UR8, URZ, 0x2, UP3 ;  /* 0x00000002ff087887 */ /* 0x000fe40009800000 */
[----:B------:R-:W-:-:S02]  /*1540*/  UIADD3 UR4, UPT, UPT, UR4, UR5, UR6 ;  /* 0x0000000504047290 */ /* 0x000fc4000fffe006 */
[----:B------:R-:W-:Y:S02]  /*1550*/  USEL UR6, URZ, 0x20, UP1 ;  /* 0x00000020ff067887 */ /* 0x000fe40008800000 */
[----:B------:R-:W-:Y:S02]  /*1560*/  USEL UR7, URZ, 0x8, UP2 ;  /* 0x00000008ff077887 */ /* 0x000fe40009000000 */
[----:B------:R-:W-:Y:S02]  /*1570*/  UIADD3 UR5, UPT, UPT, UR8, UR9, UR4 ;  /* 0x0000000908057290 */ /* 0x000fe4000fffe004 */
[----:B------:R-:W-:Y:S02]  /*1580*/  ULEA UR4, UR61, UR10, 0x1 ;  /* 0x0000000a3d047291 */ /* 0x000fe4000f8e08ff */
[----:B------:R-:W-:Y:S02]  /*1590*/  USEL UR8, URZ, 0x80, UP0 ;  /* 0x00000080ff087887 */ /* 0x000fe40008000000 */
[----:B------:R-:W-:-:S03]  /*15a0*/  UIADD3 UR5, UPT, UPT, UR6, UR7, UR5 ;  /* 0x0000000706057290 */ /* 0x000fc6000fffe005 */
[----:B------:R-:W-:Y:S01]  /*15b0*/  UMOV UR6, 0x3 ;  /* 0x0000000300067882 */ /* 0x000fe20000000000 */
[----:B------:R-:W-:Y:S02]  /*15c0*/  UIADD3 UR5, UPT, UPT, UR5, UR8, URZ ;  /* 0x0000000805057290 */ /* 0x000fe4000fffe0ff */
[----:B------:R-:W-:-:S04]  /*15d0*/  USHF.L.U32 UR4, UR6, UR4, URZ ;  /* 0x0000000406047299 */ /* 0x000fc800080006ff */
[----:B------:R-:W-:Y:S02]  /*15e0*/  MOV R3, UR5 ;  /* 0x0000000500037c02 */ /* 0x000fe40008000f00 */
[----:B------:R-:W-:-:S07]  /*15f0*/  MOV R2, UR4 ;  /* 0x0000000400027c02 */ /* 0x000fce0008000f00 */
.L_x_18:
[----:B------:R-:W1:Y:S01]  /*1600*/  S2UR UR36, SR_CTAID.Z ;  /* 0x00000000002479c3 */ /* 0x000e620000002700 */
[----:B------:R-:W-:Y:S02]  /*1610*/  UISETP.GE.AND UP0, UPT, UR26, 0x1, UPT ;  /* 0x000000011a00788c */ /* 0x000fe4000bf06270 */
[----:B------:R-:W-:Y:S02]  /*1620*/  UISETP.NE.AND UP3, UPT, UR25, 0x2, UPT ;  /* 0x000000021900788c */ /* 0x000fe4000bf65270 */
[----:B------:R-:W-:Y:S02]  /*1630*/  ULOP3.LUT UR24, UR24, 0xc00, URZ, 0xc0, !UPT ;  /* 0x00000c0018187892 */ /* 0x000fe4000f8ec0ff */
[----:B------:R-:W-:Y:S01]  /*1640*/  USHF.L.U32 UR21, UR11, UR21, URZ ;  /* 0x000000150b157299 */ /* 0x000fe200080006ff */
[----:B------:R-:W-:Y:S02]  /*1650*/  UMOV UR16, UR29 ;  /* 0x0000001d00107c82 */ /* 0x000fe40008000000 */
[----:B------:R-:W-:Y:S09]  /*1660*/  BRA.U !UP0, `(.L_x_19) ;  /* 0x0000000108d47547 */ /* 0x000ff2000b800000 */
[----:B------:R-:W2:Y:S01]  /*1670*/  LDCU.128 UR12, c[0x0][0xb10] ;  /* 0x00016200ff0c77ac */ /* 0x000ea20008000c00 */
[----:B------:R-:W3:Y:S01]  /*1680*/  LDCU UR6, c[0x0][0x370] ;  /* 0x00006e00ff0677ac */ /* 0x000ee20008000800 */
[----:B------:R-:W4:Y:S01]  /*1690*/  LDCU UR5, c[0x0][0x374] ;  /* 0x00006e80ff0577ac */ /* 0x000f220008000800 */
[----:B------:R-:W1:Y:S01]  /*16a0*/  LDCU UR30, c[0x0][0xb0c] ;  /* 0x00016180ff1e77ac */ /* 0x000e620008000800 */
[----:B------:R-:W1:Y:S01]  /*16b0*/  LDCU UR4, c[0x0][0xb20] ;  /* 0x00016400ff0477ac */ /* 0x000e620008000800 */
[----:B------:R-:W1:Y:S01]  /*16c0*/  LDCU.64 UR8, c[0x0][0xb28] ;  /* 0x00016500ff0877ac */ /* 0x000e620008000a00 */
[----:B--2---:R-:W-:Y:S02]  /*16d0*/  UISETP.NE.AND UP0, UPT, UR14, 0x1, UPT ;  /* 0x000000010e00788c */ /* 0x004fe4000bf05270 */
[----:B----4-:R-:W-:Y:S02]  /*16e0*/  UIMAD.WIDE.U32 UR10, UR5, UR15, URZ ;  /* 0x0000000f050a72a5 */ /* 0x010fe4000f8e00ff */
[----:B---3--:R-:W-:-:S02]  /*16f0*/  UIMAD.WIDE.U32 UR18, UR6, UR12, URZ ;  /* 0x0000000c061272a5 */ /* 0x008fc4000f8e00ff */
[----:B-1----:R-:W-:Y:S02]  /*1700*/  UISETP.NE.AND UP1, UPT, UR30, 0x1, UPT ;  /* 0x000000011e00788c */ /* 0x002fe4000bf25270 */
[----:B------:R-:W-:Y:S01]  /*1710*/  UISETP.NE.AND UP2, UPT, UR26, 0x1, UPT ;  /* 0x000000011a00788c */ /* 0x000fe2000bf45270 */
[----:B------:R-:W-:Y:S02]  /*1720*/  UMOV UR10, UR11 ;  /* 0x0000000b000a7c82 */ /* 0x000fe40008000000 */
[----:B------:R-:W-:Y:S01]  /*1730*/  UMOV UR18, UR19 ;  /* 0x0000001300127c82 */ /* 0x000fe20008000000 */
[----:B------:R-:W-:Y:S02]  /*1740*/  @UP0 USHF.R.U32.HI UR5, URZ, UR4, UR10 ;  /* 0x00000004ff050299 */ /* 0x000fe4000801160a */
[----:B------:R-:W-:Y:S02]  /*1750*/  UIMAD.WIDE.U32 UR22, UR20, UR15, URZ ;  /* 0x0000000f141672a5 */ /* 0x000fe4000f8e00ff */
[----:B------:R-:W-:-:S02]  /*1760*/  UIMAD.WIDE.U32 UR10, UR5, UR8, URZ ;  /* 0x00000008050a72a5 */ /* 0x000fc4000f8e00ff */
[----:B------:R-:W-:Y:S02]  /*1770*/  @UP1 USHF.R.U32.HI UR6, URZ, UR13, UR18 ;  /* 0x0000000dff061299 */ /* 0x000fe40008011612 */
[----:B------:R-:W-:Y:S02]  /*1780*/  UIMAD.WIDE.U32 UR16, UR29, UR12, URZ ;  /* 0x0000000c1d1072a5 */ /* 0x000fe4000f8e00ff */
[----:B------:R-:W-:Y:S01]  /*1790*/  UIMAD.WIDE.U32 UR18, UR6, UR8, URZ ;  /* 0x00000008061272a5 */ /* 0x000fe2000f8e00ff */
[----:B------:R-:W-:Y:S01]  /*17a0*/  UMOV UR22, UR23 ;  /* 0x0000001700167c82 */ /* 0x000fe20008000000 */
[----:B------:R-:W-:Y:S01]  /*17b0*/  UMOV UR10, UR11 ;  /* 0x0000000b000a7c82 */ /* 0x000fe20008000000 */
[----:B------:R-:W-:Y:S02]  /*17c0*/  USHF.R.U32.HI UR22, URZ, UR4, UR22 ;  /* 0x00000004ff167299 */ /* 0x000fe40008011616 */
[----:B------:R-:W-:Y:S02]  /*17d0*/  @UP2 USHF.R.U32.HI UR5, URZ, UR9, UR10 ;  /* 0x00000009ff052299 */ /* 0x000fe4000801160a */
[----:B------:R-:W-:Y:S01]  /*17e0*/  UMOV UR7, UR19 ;  /* 0x0000001300077c82 */ /* 0x000fe20008000000 */
[----:B------:R-:W-:Y:S01]  /*17f0*/  UMOV UR16, UR17 ;  /* 0x0000001100107c82 */ /* 0x000fe20008000000 */
[----:B------:R-:W-:-:S02]  /*1800*/  @UP2 USHF.R.U32.HI UR6, URZ, UR9, UR7 ;  /* 0x00000009ff062299 */ /* 0x000fc40008011607 */
[----:B------:R-:W-:Y:S02]  /*1810*/  USHF.R.U32.HI UR16, URZ, UR13, UR16 ;  /* 0x0000000dff107299 */ /* 0x000fe40008011610 */
[----:B------:R-:W-:Y:S02]  /*1820*/  USEL UR4, UR20, UR22, !UP0 ;  /* 0x0000001614047287 */ /* 0x000fe4000c000000 */
[----:B------:R-:W-:Y:S02]  /*1830*/  UIMAD UR7, UR5, UR26, URZ ;  /* 0x0000001a050772a4 */ /* 0x000fe4000f8e02ff */
[----:B------:R-:W-:Y:S02]  /*1840*/  USEL UR5, UR29, UR16, !UP1 ;  /* 0x000000101d057287 */ /* 0x000fe4000c800000 */
[----:B------:R-:W-:Y:S02]  /*1850*/  UIMAD UR12, UR6, UR26, URZ ;  /* 0x0000001a060c72a4 */ /* 0x000fe4000f8e02ff */
[----:B------:R-:W-:-:S02]  /*1860*/  UISETP.GE.AND UP0, UPT, UR4, UR7, UPT ;  /* 0x000000070400728c */ /* 0x000fc4000bf06270 */
[----:B------:R-:W-:Y:S02]  /*1870*/  UIMAD.WIDE.U32 UR10, UR4, UR8, URZ ;  /* 0x00000008040a72a5 */ /* 0x000fe4000f8e00ff */
[----:B------:R-:W-:Y:S02]  /*1880*/  UISETP.GE.OR UP0, UPT, UR5, UR12, UP0 ;  /* 0x0000000c0500728c */ /* 0x000fe40008706670 */
[----:B------:R-:W-:Y:S02]  /*1890*/  UIMAD.WIDE.U32 UR12, UR5, UR8, URZ ;  /* 0x00000008050c72a5 */ /* 0x000fe4000f8e00ff */
[----:B------:R-:W-:Y:S01]  /*18a0*/  UIADD3 UR10, UPT, UPT, -UR4, URZ, URZ ;  /* 0x000000ff040a7290 */ /* 0x000fe2000fffe1ff */
[----:B------:R-:W-:Y:S01]  /*18b0*/  UMOV UR8, UR11 ;  /* 0x0000000b00087c82 */ /* 0x000fe20008000000 */
[----:B------:R-:W-:Y:S02]  /*18c0*/  UIADD3 UR16, UPT, UPT, -UR5, URZ, URZ ;  /* 0x000000ff05107290 */ /* 0x000fe4000fffe1ff */
[----:B------:R-:W-:-:S03]  /*18d0*/  USHF.R.U32.HI UR8, URZ, UR9, UR8 ;  /* 0x00000009ff087299 */ /* 0x000fc60008011608 */
[----:B------:R-:W-:Y:S01]  /*18e0*/  @!UP0 UMOV UR7, UR13 ;  /* 0x0000000d00078c82 */ /* 0x000fe20008000000 */
[----:B------:R-:W-:Y:S02]  /*18f0*/  UIMAD UR20, UR14, UR10, UR20 ;  /* 0x0000000a0e1472a4 */ /* 0x000fe4000f8e0214 */
[----:B------:R-:W-:Y:S02]  /*1900*/  USEL UR8, UR4, UR8, !UP2 ;  /* 0x0000000804087287 */ /* 0x000fe4000d000000 */
[----:B------:R-:W-:Y:S02]  /*1910*/  @!UP0 USHF.R.U32.HI UR7, URZ, UR9, UR7 ;  /* 0x00000009ff078299 */ /* 0x000fe40008011607 */
[----:B------:R-:W-:Y:S02]  /*1920*/  UIADD3 UR9, UPT, UPT, -UR8, URZ, URZ ;  /* 0x000000ff08097290 */ /* 0x000fe4000fffe1ff */
[----:B------:R-:W-:Y:S02]  /*1930*/  @!UP0 USEL UR7, UR5, UR7, !UP2 ;  /* 0x0000000705078287 */ /* 0x000fe4000d000000 */
[----:B------:R-:W-:-:S02]  /*1940*/  UIMAD UR9, UR26, UR9, UR4 ;  /* 0x000000091a0972a4 */ /* 0x000fc4000f8e0204 */
[----:B------:R-:W-:Y:S02]  /*1950*/  @!UP0 UIADD3 UR8, UPT, UPT, UR8, -UR7, URZ ;  /* 0x8000000708088290 */ /* 0x000fe4000fffe0ff */
[----:B------:R-:W-:Y:S02]  /*1960*/  @!UP0 UIMAD UR6, UR9, UR6, UR7 ;  /* 0x00000006090682a4 */ /* 0x000fe4000f8e0207 */
[----:B------:R-:W-:Y:S02]  /*1970*/  @!UP0 UIMAD UR4, UR8, UR26, UR5 ;  /* 0x0000001a080482a4 */ /* 0x000fe4000f8e0205 */
[----:B------:R-:W-:Y:S02]  /*1980*/  UIMAD UR16, UR30, UR16, UR29 ;  /* 0x000000101e1072a4 */ /* 0x000fe4000f8e021d */
[----:B------:R-:W-:Y:S01]  /*1990*/  UIMAD UR20, UR4, UR14, UR20 ;  /* 0x0000000e041472a4 */ /* 0x000fe2000f8e0214 */
[----:B------:R-:W-:Y:S02]  /*19a0*/  @!UP0 UMOV UR5, UR6 ;  /* 0x0000000600058c82 */ /* 0x000fe40008000000 */
[----:B------:R-:W-:-:S12]  /*19b0*/  UIMAD UR16, UR5, UR30, UR16 ;  /* 0x0000001e051072a4 */ /* 0x000fd8000f8e0210 */
.L_x_19:
[----:B------:R-:W-:-:S09]  /*19c0*/  UISETP.NE.AND UP0, UPT, UR31, 0x1, UPT ;  /* 0x000000011f00788c */ /* 0x000fd2000bf05270 */
[----:B------:R-:W-:Y:S05]  /*19d0*/  BRA.U UP0, `(.L_x_20) ;  /* 0x0000000100447547 */ /* 0x000fea000b800000 */
[----:B------:R-:W2:Y:S01]  /*19e0*/  LDCU.128 UR8, c[0x0][0xb10] ;  /* 0x00016200ff0877ac */ /* 0x000ea20008000c00 */
[----:B------:R-:W3:Y:S01]  /*19f0*/  LDCU UR12, c[0x0][0xb0c] ;  /* 0x00016180ff0c77ac */ /* 0x000ee20008000800 */
[----:B------:R-:W4:Y:S01]  /*1a00*/  LDCU UR13, c[0x0][0xb20] ;  /* 0x00016400ff0d77ac */ /* 0x000f220008000800 */
[----:B--2---:R-:W-:Y:S02]  /*1a10*/  UIMAD.WIDE.U32 UR6, UR16, UR8, URZ ;  /* 0x00000008100672a5 */ /* 0x004fe4000f8e00ff */
[----:B------:R-:W-:Y:S02]  /*1a20*/  UIMAD.WIDE.U32 UR4, UR20, UR11, URZ ;  /* 0x0000000b140472a5 */ /* 0x000fe4000f8e00ff */
[----:B---3--:R-:W-:Y:S02]  /*1a30*/  UISETP.NE.AND UP1, UPT, UR12, 0x1, UPT ;  /* 0x000000010c00788c */ /* 0x008fe4000bf25270 */
[----:B------:R-:W-:Y:S01]  /*1a40*/  UISETP.NE.AND UP0, UPT, UR10, 0x1, UPT ;  /* 0x000000010a00788c */ /* 0x000fe2000bf05270 */
[----:B------:R-:W-:-:S02]  /*1a50*/  UMOV UR6, UR7 ;  /* 0x0000000700067c82 */ /* 0x000fc40008000000 */
[----:B------:R-:W-:Y:S01]  /*1a60*/  UMOV UR4, UR5 ;  /* 0x0000000500047c82 */ /* 0x000fe20008000000 */
[----:B------:R-:W-:Y:S02]  /*1a70*/  USHF.R.U32.HI UR6, URZ, UR9, UR6 ;  /* 0x00000009ff067299 */ /* 0x000fe40008011606 */
[----:B----4-:R-:W-:Y:S02]  /*1a80*/  USHF.R.U32.HI UR4, URZ, UR13, UR4 ;  /* 0x0000000dff047299 */ /* 0x010fe40008011604 */
[----:B------:R-:W-:Y:S02]  /*1a90*/  USEL UR5, UR16, UR6, !UP1 ;  /* 0x0000000610057287 */ /* 0x000fe4000c800000 */
[----:B------:R-:W-:-:S04]  /*1aa0*/  USEL UR4, UR20, UR4, !UP0 ;  /* 0x0000000414047287 */ /* 0x000fc8000c000000 */
[----:B------:R-:W-:Y:S02]  /*1ab0*/  UIADD3 UR6, UPT, UPT, -UR4, UR5, URZ ;  /* 0x0000000504067290 */ /* 0x000fe4000fffe1ff */
[----:B------:R-:W-:Y:S02]  /*1ac0*/  UIADD3 UR4, UPT, UPT, UR4, -UR5, URZ ;  /* 0x8000000504047290 */ /* 0x000fe4000fffe0ff */
[----:B------:R-:W-:Y:S02]  /*1ad0*/  UIMAD UR20, UR6, UR10, UR20 ;  /* 0x0000000a061472a4 */ /* 0x000fe4000f8e0214 */
[----:B------:R-:W-:-:S12]  /*1ae0*/  UIMAD UR16, UR4, UR12, UR16 ;  /* 0x0000000c041072a4 */ /* 0x000fd8000f8e0210 */
.L_x_20:
[----:B------:R-:W-:Y:S05]  /*1af0*/  BRA.U !UP6, `(.L_x_21) ;  /* 0x000000010e0c7547 */ /* 0x000fea000b800000 */
[----:B------:R-:W-:Y:S01]  /*1b00*/  UCGABAR_WAIT ;  /* 0x0000000000007dc7 */ /* 0x000fe20008000000 */
[----:B------:R-:W-:Y:S01]  /*1b10*/  CCTL.IVALL ;  /* 0x00000000ff00798f */ /* 0x000fe20002000000 */
[----:B------:R-:W-:Y:S05]  /*1b20*/  BRA `(.L_x_22) ;  /* 0x0000000000047947 */ /* 0x000fea0003800000 */
.L_x_21:
[----:B------:R-:W-:Y:S06]  /*1b30*/  BAR.SYNC.DEFER_BLOCKING 0x0 ;  /* 0x0000000000007b1d */ /* 0x000fec0000010000 */
.L_x_22:
[----:B------:R-:W-:Y:S05]  /*1b40*/  BRA.U UP3, `(.L_x_23) ;  /* 0x0000002103d87547 */ /* 0x000fea000b800000 */
[----:B------:R-:W2:Y:S01]  /*1b50*/  LDCU UR6, c[0x0][0x38c] ;  /* 0x00007180ff0677ac */ /* 0x000ea20008000800 */
[----:B------:R-:W-:Y:S01]  /*1b60*/  PLOP3.LUT P1, PT, PT, PT, UP4, 0x80, 0x8 ;  /* 0x000000000008781c */ /* 0x000fe20003f2f048 */
[----:B------:R-:W-:Y:S01]  /*1b70*/  IMAD.MOV.U32 R12, RZ, RZ, 0x1 ;  /* 0x00000001ff0c7424 */ /* 0x000fe200078e00ff */
[----:B------:R-:W-:Y:S01]  /*1b80*/  ISETP.NE.AND P2, PT, R0, RZ, P3 ;  /* 0x000000ff0000720c */ /* 0x000fe20001f45270 */
[----:B------:R-:W-:Y:S01]  /*1b90*/  USHF.L.U32 UR7, UR29, 0x7, URZ ;  /* 0x000000071d077899 */ /* 0x000fe200080006ff */
[----:B------:R-:W-:Y:S01]  /*1ba0*/  PLOP3.LUT P1, PT, P1, PT, PT, 0x8, 0x80 ;  /* 0x000000000080781c */ /* 0x000fe20000f2e170 */
[----:B------:R-:W-:Y:S01]  /*1bb0*/  USHF.L.U32 UR47, UR29, 0x6, URZ ;  /* 0x000000061d2f7899 */ /* 0x000fe200080006ff */
[----:B------:R-:W-:Y:S01]  /*1bc0*/  CS2R R10, SRZ ;  /* 0x00000000000a7805 */ /* 0x000fe2000001ff00 */
[----:B------:R-:W-:Y:S01]  /*1bd0*/  UISETP.NE.AND UP1, UPT, UR25, URZ, UPT ;  /* 0x000000ff1900728c */ /* 0x000fe2000bf25270 */
[----:B------:R-:W-:Y:S01]  /*1be0*/  IMAD.MOV.U32 R9, RZ, RZ, RZ ;  /* 0x000000ffff097224 */ /* 0x000fe200078e00ff */
[----:B------:R-:W3:Y:S01]  /*1bf0*/  LDCU UR39, c[0x0][0x370] ;  /* 0x00006e00ff2777ac */ /* 0x000ee20008000800 */
[----:B------:R-:W-:Y:S01]  /*1c00*/  IMAD.MOV.U32 R8, RZ, RZ, 0x1 ;  /* 0x00000001ff087424 */ /* 0x000fe200078e00ff */
[----:B------:R-:W4:Y:S01]  /*1c10*/  LDCU.64 UR26, c[0x0][0x348] ;  /* 0x00006900ff1a77ac */ /* 0x000f220008000a00 */
[----:B--2---:R-:W-:-:S02]  /*1c20*/  UIADD3 UR5, UPT, UPT, UR6, 0x1f, URZ ;  /* 0x0000001f06057890 */ /* 0x004fc4000fffe0ff */
[----:B------:R-:W-:Y:S02]  /*1c30*/  UIADD3 UR48, UPT, UPT, UR6, 0x3e, URZ ;  /* 0x0000003e06307890 */ /* 0x000fe4000fffe0ff */
[----:B------:R-:W-:Y:S01]  /*1c40*/  USHF.R.S32.HI UR4, URZ, 0x1f, UR5 ;  /* 0x0000001fff047899 */ /* 0x000fe20008011405 */
[----:B------:R-:W2:Y:S03]  /*1c50*/  LDCU UR38, c[0x0][0x374] ;  /* 0x00006e80ff2677ac */ /* 0x000ea60008000800 */
[----:B------:R-:W-:Y:S02]  /*1c60*/  ULEA.HI UR4, UR4, UR5, URZ, 0x5 ;  /* 0x0000000504047291 */ /* 0x000fe4000f8f28ff */
[----:B------:R-:W-:Y:S02]  /*1c70*/  UIADD3 UR5, UPT, UPT, UR6, -0x1, URZ ;  /* 0xffffffff06057890 */ /* 0x000fe4000fffe0ff */
[----:B------:R-:W-:-:S02]  /*1c80*/  USHF.R.S32.HI UR41, URZ, 0x5, UR4 ;  /* 0x00000005ff297899 */ /* 0x000fc40008011404 */
[----:B------:R-:W-:Y:S02]  /*1c90*/  UISETP.GE.U32.AND UP2, UPT, UR5, -0x3f, UPT ;  /* 0xffffffc10500788c */ /* 0x000fe4000bf46070 */
[----:B------:R-:W-:Y:S02]  /*1ca0*/  UISETP.LT.U32.AND UP0, UPT, UR41, 0x20, UPT ;  /* 0x000000202900788c */ /* 0x000fe4000bf01070 */
[----:B------:R-:W-:Y:S02]  /*1cb0*/  ULOP3.LUT UR5, UR7, 0x80, URZ, 0xc0, !UPT ;  /* 0x0000008007057892 */ /* 0x000fe4000f8ec0ff */
[----:B------:R-:W-:Y:S02]  /*1cc0*/  USEL UR40, UR41, 0x20, UP0 ;  /* 0x0000002029287887 */ /* 0x000fe40008000000 */
[----:B------:R-:W-:Y:S02]  /*1cd0*/  ULEA.HI UR44, UR24, UR5, URZ, 0x1b ;  /* 0x00000005182c7291 */ /* 0x000fe4000f8fd8ff */
[----:B------:R-:W-:-:S02]  /*1ce0*/  UIADD3 UR4, UPT, UPT, UR40, -0x1, URZ ;  /* 0xffffffff28047890 */ /* 0x000fc4000fffe0ff */
[----:B------:R-:W-:Y:S02]  /*1cf0*/  @UP2 UIADD3 UR4, UPT, UPT, UR40, URZ, URZ ;  /* 0x000000ff28042290 */ /* 0x000fe4000fffe0ff */
[----:B------:R-:W-:Y:S02]  /*1d00*/  ULOP3.LUT UR47, UR47, 0x40, URZ, 0xc0, !UPT ;  /* 0x000000402f2f7892 */ /* 0x000fe4000f8ec0ff */
[----:B------:R-:W-:Y:S02]  /*1d10*/  USEL UR25, UR37, 0x2, UP1 ;  /* 0x0000000225197887 */ /* 0x000fe40008800000 */
[----:B------:R-:W-:Y:S02]  /*1d20*/  UIADD3 UR45, UPT, UPT, UR41, -UR40, URZ ;  /* 0x80000028292d7290 */ /* 0x000fe4000fffe0ff */
[----:B------:R-:W-:Y:S02]  /*1d30*/  UIADD3 UR28, UPT, UPT, UR4, 0x1, URZ ;  /* 0x00000001041c7890 */ /* 0x000fe4000fffe0ff */
[----:B------:R-:W-:Y:S01]  /*1d40*/  UIADD3 UR43, UPT, UPT, -UR4, URZ, URZ ;  /* 0x000000ff042b7290 */ /* 0x000fe2000fffe1ff */
[----:B--234-:R-:W-:-:S11]  /*1d50*/  UMOV UR5, URZ ;  /* 0x000000ff00057c82 */ /* 0x01cfd60008000000 */
.L_x_43:
[----:B------:R-:W-:Y:S01]  /*1d60*/  UISETP.NE.AND UP0, UPT, UR46, URZ, UPT ;  /* 0x000000ff2e00728c */ /* 0x000fe2000bf05270 */
[----:B------:R-:W2:Y:S08]  /*1d70*/  S2UR UR46, SR_CgaCtaId ;  /* 0x00000000002e79c3 */ /* 0x000eb00000008800 */
[----:B-1----:R-:W-:Y:S05]  /*1d80*/  BRA.U UP0, `(.L_x_24) ;  /* 0x0000000100347547 */ /* 0x002fea000b800000 */
[----:B------:R-:W3:Y:S01]  /*1d90*/  S2R R0, SR_CgaCtaId ;  /* 0x0000000000007919 */ /* 0x000ee20000008800 */
[----:B------:R-:W-:Y:S02]  /*1da0*/  MOV R3, 0x400 ;  /* 0x0000040000037802 */ /* 0x000fe40000000f00 */
[----:B------:R-:W-:Y:S02]  /*1db0*/  SHF.L.U32 R2, R8, 0x1f, RZ ;  /* 0x0000001f08027819 */ /* 0x000fe400000006ff */
[----:B---3--:R-:W-:-:S05]  /*1dc0*/  LEA R0, R0, R3, 0x18 ;  /* 0x0000000300007211 */ /* 0x008fca00078ec0ff */
[----:B------:R-:W-:-:S04]  /*1dd0*/  IMAD R3, R9, 0x8, R0 ;  /* 0x0000000809037824 */ /* 0x000fc800078e0200 */
[----:B------:R-:W3:Y:S02]  /*1de0*/  SYNCS.PHASECHK.TRANS64.TRYWAIT P0, [R3+URZ+0x2a0], R2 ;  /* 0x0002a002030075a7 */ /* 0x000ee400080011ff */
[----:B---3--:R-:W-:Y:S05]  /*1df0*/  @!P0 BRA `(.L_x_25) ;  /* 0x0000008000f88947 */ /* 0x008fea0003800000 */
.L_x_152:
[----:B------:R-:W-:Y:S01]  /*1e00*/  VIADD R9, R9, 0x1 ;  /* 0x0000000109097836 */ /* 0x000fe20000000000 */
[----:B------:R3:W-:Y:S04]  /*1e10*/  SYNCS.ARRIVE.TRANS64.A1T0 RZ, [R3+URZ+0x290], RZ ;  /* 0x000290ff03ff79a7 */ /* 0x0007e800081000ff */
[----:B------:R-:W-:-:S04]  /*1e20*/  ISETP.NE.AND P0, PT, R9, 0x2, PT ;  /* 0x000000020900780c */ /* 0x000fc80003f05270 */
[----:B------:R-:W-:Y:S02]  /*1e30*/  SEL R9, R9, RZ, P0 ;  /* 0x000000ff09097207 */ /* 0x000fe40000000000 */
[----:B---3--:R-:W-:-:S04]  /*1e40*/  SEL R3, RZ, 0x1, P0 ;  /* 0x00000001ff037807 */ /* 0x008fc80000000000 */
[----:B------:R-:W-:-:S07]  /*1e50*/  LOP3.LUT R8, R8, R3, RZ, 0x3c, !PT ;  /* 0x0000000308087212 */ /* 0x000fce00078e3cff */
.L_x_24:
[----:B------:R-:W-:Y:S01]  /*1e60*/  UMOV UR6, 0x400 ;  /* 0x0000040000067882 */ /* 0x000fe20000000000 */
[----:B------:R-:W-:Y:S01]  /*1e70*/  SHF.L.U32 R0, R12, 0x1f, RZ ;  /* 0x0000001f0c007819 */ /* 0x000fe200000006ff */
[----:B--2---:R-:W-:Y:S02]  /*1e80*/  ULEA UR6, UR46, UR6, 0x18 ;  /* 0x000000062e067291 */ /* 0x004fe4000f8ec0ff */
[----:B------:R-:W-:Y:S02]  /*1e90*/  UISETP.GE.U32.AND UP0, UPT, UR48, 0x3f, UPT ;  /* 0x0000003f3000788c */ /* 0x000fe4000bf06070 */
[----:B------:R-:W-:Y:S02]  /*1ea0*/  ULEA UR4, UR5, UR6, 0x3 ;  /* 0x0000000605047291 */ /* 0x000fe4000f8e18ff */
[----:B------:R-:W-:Y:S01]  /*1eb0*/  ULEA UR11, UR20, UR47, 0x7 ;  /* 0x0000002f140b7291 */ /* 0x000fe2000f8e38ff */
[----:B------:R-:W-:-:S06]  /*1ec0*/  UMOV UR7, URZ ;  /* 0x000000ff00077c82 */ /* 0x000fcc0008000000 */
[----:B------:R2:W3:Y:S01]  /*1ed0*/  SYNCS.PHASECHK.TRANS64.TRYWAIT P0, [UR4+0x100], R0 ;  /* 0x00010000ff0075a7 */ /* 0x0004e20008001104 */
[----:B------:R-:W-:-:S04]  /*1ee0*/  ULEA.HI UR4, UR16, UR16, URZ, 0x1 ;  /* 0x0000001010047291 */ /* 0x000fc8000f8f08ff */
[----:B------:R-:W-:-:S04]  /*1ef0*/  USHF.L.U32 UR4, UR4, 0x7, URZ ;  /* 0x0000000704047899 */ /* 0x000fc800080006ff */
[----:B------:R-:W-:-:S04]  /*1f00*/  ULOP3.LUT UR35, UR4, 0xffffff00, URZ, 0xc0, !UPT ;  /* 0xffffff0004237892 */ /* 0x000fc8000f8ec0ff */
[----:B------:R-:W-:Y:S01]  /*1f10*/  UIADD3 UR35, UPT, UPT, UR44, UR35, URZ ;  /* 0x000000232c237290 */ /* 0x000fe2000fffe0ff */
[----:B------:R-:W-:Y:S11]  /*1f20*/  BRA.U !UP0, `(.L_x_26) ;  /* 0x0000000108c47547 */ /* 0x000ff6000b800000 */
[----:B------:R-:W-:Y:S01]  /*1f30*/  UMOV UR13, UR43 ;  /* 0x0000002b000d7c82 */ /* 0x000fe20008000000 */
[----:B------:R-:W-:Y:S01]  /*1f40*/  UMOV UR4, UR5 ;  /* 0x0000000500047c82 */ /* 0x000fe20008000000 */
[----:B------:R-:W-:-:S05]  /*1f50*/  UMOV UR34, URZ ;  /* 0x000000ff00227c82 */ /* 0x000fca0008000000 */
.L_x_32:
[----:B------:R-:W-:Y:S01]  /*1f60*/  ULEA UR33, UR4, UR6, 0x3 ;  /* 0x0000000604217291 */ /* 0x000fe2000f8e18ff */
[----:B---3--:R-:W-:Y:S01]  /*1f70*/  @P3 MOV R2, 0x3000 ;  /* 0x0000300000023802 */ /* 0x008fe20000000f00 */
[----:B-1-34-:R-:W-:Y:S10]  /*1f80*/  @P0 BRA `(.L_x_27) ;  /* 0x00000000000c0947 */ /* 0x01aff40003800000 */
[----:B------:R-:W-:-:S04]  /*1f90*/  SHF.L.U32 R3, R12, 0x1f, RZ ;  /* 0x0000001f0c037819 */ /* 0x000fc800000006ff */
[----:B------:R-:W3:Y:S02]  /*1fa0*/  SYNCS.PHASECHK.TRANS64.TRYWAIT P0, [UR33+0x100], R3 ;  /* 0x00010003ff0075a7 */ /* 0x000ee40008001121 */
[----:B---3--:R-:W-:Y:S05]  /*1fb0*/  @!P0 BRA `(.L_x_28) ;  /* 0x00000080009c8947 */ /* 0x008fea0003800000 */
.L_x_27:
[----:B------:R3:W-:Y:S01]  /*1fc0*/  @P3 SYNCS.ARRIVE.TRANS64 RZ, [UR33], R2 ;  /* 0x00000002ffff39a7 */ /* 0x0007e20008000021 */
[----:B------:R-:W-:Y:S02]  /*1fd0*/  ULOP3.LUT UR5, UR25, 0x2, URZ, 0xfc, !UPT ;  /* 0x0000000219057892 */ /* 0x000fe4000f8efcff */
[----:B------:R-:W-:Y:S02]  /*1fe0*/  UIADD3 UR13, UPT, UPT, UR13, 0x1, URZ ;  /* 0x000000010d0d7890 */ /* 0x000fe4000fffe0ff */
[----:B------:R-:W-:Y:S02]  /*1ff0*/  UISETP.NE.AND UP0, UPT, UR5, 0x2, UPT ;  /* 0x000000020500788c */ /* 0x000fe4000bf05270 */
[----:B------:R-:W-:-:S07]  /*2000*/  UISETP.NE.AND UP2, UPT, UR13, 0x1, UPT ;  /* 0x000000010d00788c */ /* 0x000fce000bf45270 */
[----:B------:R-:W-:Y:S05]  /*2010*/  BRA.U UP0, `(.L_x_29) ;  /* 0x0000000100047547 */ /* 0x000fea000b800000 */
[----:B-1----:R-:W-:Y:S05]  /*2020*/  BPT.TRAP 0x1 ;  /* 0x000000040000795c */ /* 0x002fea0000300000 */
.L_x_29:
[----:B------:R-:W-:Y:S04]  /*2030*/  BSSY.RECONVERGENT B0, `(.L_x_30) ;  /* 0x0000003000007945 */ /* 0x000fe80003800200 */
[----:B------:R-:W-:Y:S05]  /*2040*/  @!P2 BRA `(.L_x_31) ;  /* 0x000000000004a947 */ /* 0x000fea0003800000 */
[----:B-1----:R-:W-:Y:S05]  /*2050*/  BPT.TRAP 0x1 ;  /* 0x000000040000795c */ /* 0x002fea0000300000 */
.L_x_31:
[----:B-1----:R-:W-:Y:S05]  /*2060*/  BSYNC.RECONVERGENT B0 ;  /* 0x0000000000007941 */ /* 0x002fea0003800200 */
.L_x_30:
[----:B------:R-:W-:Y:S02]  /*2070*/  UIADD3 UR5, UPT, UPT, UR4, 0x1, URZ ;  /* 0x0000000104057890 */ /* 0x000fe4000fffe0ff */
[----:B------:R-:W-:Y:S02]  /*2080*/  ULEA UR32, UR4, UR24, 0xc ;  /* 0x0000001804207291 */ /* 0x000fe4000f8e60ff */
[----:B------:R-:W-:Y:S02]  /*2090*/  UISETP.NE.AND UP0, UPT, UR5, 0x20, UPT ;  /* 0x000000200500788c */ /* 0x000fe4000bf05270 */
[----:B------:R-:W-:Y:S02]  /*20a0*/  UIADD3 UR16, UP1, UPT, UR26, 0x80, URZ ;  /* 0x000000801a107890 */ /* 0x000fe4000ff3e0ff */
[----:B------:R-:W-:Y:S02]  /*20b0*/  USEL UR8, URZ, 0x1, UP0 ;  /* 0x00000001ff087887 */ /* 0x000fe40008000000 */
[----:B------:R-:W-:-:S02]  /*20c0*/  USEL UR5, UR5, URZ, UP0 ;  /* 0x000000ff05057287 */ /* 0x000fc40008000000 */
[----:B------:R-:W-:Y:S02]  /*20d0*/  UIADD3 UR14, UP0, UPT, UR26, 0x180, URZ ;  /* 0x000001801a0e7890 */ /* 0x000fe4000ff1e0ff */
[----:B------:R-:W-:Y:S01]  /*20e0*/  LOP3.LUT R12, R12, UR8, RZ, 0x3c, !PT ;  /* 0x000000080c0c7c12 */ /* 0x000fe2000f8e3cff */
[----:B------:R-:W-:Y:S02]  /*20f0*/  ULEA UR8, UR4, UR6, 0xb ;  /* 0x0000000604087291 */ /* 0x000fe4000f8e58ff */
[----:B------:R-:W-:Y:S01]  /*2100*/  ULEA UR7, UR5, UR6, 0x3 ;  /* 0x0000000605077291 */ /* 0x000fe2000f8e18ff */
[----:B--2---:R-:W-:Y:S01]  /*2110*/  SHF.L.U32 R0, R12, 0x1f, RZ ;  /* 0x0000001f0c007819 */ /* 0x004fe200000006ff */
[----:B------:R-:W-:Y:S02]  /*2120*/  ULOP3.LUT UR33, UR33, 0xfefffff8, URZ, 0xc0, !UPT ;  /* 0xfefffff821217892 */ /* 0x000fe4000f8ec0ff */
[----:B------:R-:W-:Y:S02]  /*2130*/  UIADD3.X UR17, UPT, UPT, URZ, UR27, URZ, UP1, !UPT ;  /* 0x0000001bff117290 */ /* 0x000fe40008ffe4ff */
[----:B------:R-:W-:-:S02]  /*2140*/  UIADD3 UR32, UPT, UPT, UR6, 0x8600, UR32 ;  /* 0x0000860006207890 */ /* 0x000fc4000fffe020 */
[----:B------:R-:W-:Y:S01]  /*2150*/  UPRMT UR4, URZ, 0x5410, UR21 ;  /* 0x00005410ff047896 */ /* 0x000fe20008000015 */
[----:B------:R4:W1:Y:S01]  /*2160*/  SYNCS.PHASECHK.TRANS64.TRYWAIT P0, [UR7+0x100], R0 ;  /* 0x00010000ff0075a7 */ /* 0x0008620008001107 */
[----:B------:R-:W-:Y:S02]  /*2170*/  UIADD3 UR8, UPT, UPT, UR8, 0x28600, URZ ;  /* 0x0002860008087890 */ /* 0x000fe4000fffe0ff */
[----:B------:R-:W-:Y:S01]  /*2180*/  UIADD3.X UR15, UPT, UPT, URZ, UR27, URZ, UP0, !UPT ;  /* 0x0000001bff0f7290 */ /* 0x000fe200087fe4ff */
[----:B------:R-:W-:Y:S01]  /*2190*/  UMOV UR18, 0x0 ;  /* 0x0000000000127882 */ /* 0x000fe20000000000 */
[----:B------:R-:W-:Y:S01]  /*21a0*/  UMOV UR19, 0x10000000 ;  /* 0x1000000000137882 */ /* 0x000fe20000000000 */
[----:B------:R-:W-:Y:S01]  /*21b0*/  UMOV UR10, UR34 ;  /* 0x00000022000a7c82 */ /* 0x000fe20008000000 */
[----:B------:R-:W-:Y:S01]  /*21c0*/  UMOV UR12, UR36 ;  /* 0x00000024000c7c82 */ /* 0x000fe20008000000 */
[----:B------:R-:W-:Y:S01]  /*21d0*/  UMOV UR9, UR33 ;  /* 0x0000002100097c82 */ /* 0x000fe20008000000 */
[----:B------:R2:W-:Y:S01]  /*21e0*/  UTMALDG.3D.MULTICAST.2CTA [UR32], [UR16], UR4, desc[UR18] ;  /* 0x00001220100073b4 */ /* 0x0005e20008211804 */
[----:B------:R-:W-:-:S02]  /*21f0*/  UMOV UR7, UR28 ;  /* 0x0000001c00077c82 */ /* 0x000fc40008000000 */
[----:B------:R4:W-:Y:S01]  /*2200*/  UTMALDG.3D.2CTA [UR8], [UR14], desc[UR18] ;  /* 0x000012080e0075b4 */ /* 0x0009e20008211000 */
[----:B--2---:R-:W-:Y:S01]  /*2210*/  UIADD3 UR34, UPT, UPT, UR34, 0x20, URZ ;  /* 0x0000002022227890 */ /* 0x004fe2000fffe0ff */
[----:B------:R-:W-:Y:S01]  /*2220*/  UMOV UR4, UR5 ;  /* 0x0000000500047c82 */ /* 0x000fe20008000000 */
[----:B------:R-:W-:Y:S10]  /*2230*/  BRA.U UP2, `(.L_x_32) ;  /* 0xfffffffd02487547 */ /* 0x000ff4000b83ffff */
.L_x_26:
[----:B------:R-:W-:Y:S01]  /*2240*/  ULEA UR4, UR5, UR6, 0x3 ;  /* 0x0000000605047291 */ /* 0x000fe2000f8e18ff */
[----:B--2-4-:R-:W-:Y:S01]  /*2250*/  SHF.L.U32 R0, R12, 0x1f, RZ ;  /* 0x0000001f0c007819 */ /* 0x014fe200000006ff */
[----:B------:R-:W-:Y:S01]  /*2260*/  @!P1 SYNCS.ARRIVE.TRANS64.A1T0 RZ, [UR6+0x228], RZ ;  /* 0x000228ffffff99a7 */ /* 0x000fe20008100006 */
[----:B------:R-:W-:-:S06]  /*2270*/  UISETP.GT.AND UP0, UPT, UR41, UR40, UPT ;  /* 0x000000282900728c */ /* 0x000fcc000bf04270 */
[----:B-1-3--:R1:W2:Y:S03]  /*2280*/  SYNCS.PHASECHK.TRANS64.TRYWAIT P0, [UR4+0x100], R0 ;  /* 0x00010000ff0075a7 */ /* 0x00a2a60008001104 */
[----:B------:R-:W-:Y:S05]  /*2290*/  BRA.U !UP0, `(.L_x_33) ;  /* 0x0000000108c47547 */ /* 0x000fea000b800000 */
[----:B------:R-:W-:Y:S01]  /*22a0*/  UIADD3 UR13, UPT, UPT, UR45, UR7, URZ ;  /* 0x000000072d0d7290 */ /* 0x000fe2000fffe0ff */
[----:B------:R-:W-:-:S11]  /*22b0*/  UMOV UR4, UR5 ;  /* 0x0000000500047c82 */ /* 0x000fd60008000000 */
.L_x_39:
[----:B------:R-:W-:Y:S01]  /*22c0*/  ULEA UR17, UR4, UR6, 0x3 ;  /* 0x0000000604117291 */ /* 0x000fe2000f8e18ff */
[----:B--2---:R-:W-:Y:S01]  /*22d0*/  @P3 MOV R2, 0x3000 ;  /* 0x0000300000023802 */ /* 0x004fe20000000f00 */
[----:B--2-4-:R-:W-:Y:S10]  /*22e0*/  @P0 BRA `(.L_x_34) ;  /* 0x00000000000c0947 */ /* 0x014ff40003800000 */
[----:B------:R-:W-:-:S04]  /*22f0*/  SHF.L.U32 R3, R12, 0x1f, RZ ;  /* 0x0000001f0c037819 */ /* 0x000fc800000006ff */
[----:B------:R-:W2:Y:S02]  /*2300*/  SYNCS.PHASECHK.TRANS64.TRYWAIT P0, [UR17+0x100], R3 ;  /* 0x00010003ff0075a7 */ /* 0x000ea40008001111 */
[----:B--2---:R-:W-:Y:S05]  /*2310*/  @!P0 BRA `(.L_x_35) ;  /* 0x0000007c00dc8947 */ /* 0x004fea0003800000 */
.L_x_34:
[----:B------:R2:W-:Y:S01]  /*2320*/  @P3 SYNCS.ARRIVE.TRANS64 RZ, [UR17], R2 ;  /* 0x00000002ffff39a7 */ /* 0x0005e20008000011 */
[----:B------:R-:W-:-:S04]  /*2330*/  ULOP3.LUT UR5, UR25, 0x2, URZ, 0xfc, !UPT ;  /* 0x0000000219057892 */ /* 0x000fc8000f8efcff */
[----:B------:R-:W-:-:S09]  /*2340*/  UISETP.NE.AND UP0, UPT, UR5, 0x2, UPT ;  /* 0x000000020500788c */ /* 0x000fd2000bf05270 */
[----:B------:R-:W-:Y:S05]  /*2350*/  BRA.U UP0, `(.L_x_36) ;  /* 0x0000000100047547 */ /* 0x000fea000b800000 */
[----:B------:R-:W-:Y:S05]  /*2360*/  BPT.TRAP 0x1 ;  /* 0x000000040000795c */ /* 0x000fea0000300000 */
.L_x_36:
[----:B------:R-:W-:Y:S04]  /*2370*/  BSSY.RECONVERGENT B0, `(.L_x_37) ;  /* 0x0000003000007945 */ /* 0x000fe80003800200 */
[----:B------:R-:W-:Y:S05]  /*2380*/  @!P2 BRA `(.L_x_38) ;  /* 0x000000000004a947 */ /* 0x000fea0003800000 */
[----:B------:R-:W-:Y:S05]  /*2390*/  BPT.TRAP 0x1 ;  /* 0x000000040000795c */ /* 0x000fea0000300000 */
.L_x_38:
[----:B------:R-:W-:Y:S05]  /*23a0*/  BSYNC.RECONVERGENT B0 ;  /* 0x0000000000007941 */ /* 0x000fea0003800200 */
.L_x_37:
[----:B------:R-:W-:Y:S02]  /*23b0*/  UIADD3 UR5, UPT, UPT, UR4, 0x1, URZ ;  /* 0x0000000104057890 */ /* 0x000fe4000fffe0ff */
[----:B------:R-:W-:Y:S02]  /*23c0*/  ULEA UR16, UR4, UR24, 0xc ;  /* 0x0000001804107291 */ /* 0x000fe4000f8e60ff */
[----:B------:R-:W-:Y:S02]  /*23d0*/  UISETP.NE.AND UP0, UPT, UR5, 0x20, UPT ;  /* 0x000000200500788c */ /* 0x000fe4000bf05270 */
[----:B------:R-:W-:Y:S02]  /*23e0*/  UIADD3 UR22, UP1, UPT, UR26, 0x80, URZ ;  /* 0x000000801a167890 */ /* 0x000fe4000ff3e0ff */
[----:B------:R-:W-:Y:S02]  /*23f0*/  USEL UR9, URZ, 0x1, UP0 ;  /* 0x00000001ff097887 */ /* 0x000fe40008000000 */
[----:B------:R-:W-:-:S02]  /*2400*/  USEL UR5, UR5, URZ, UP0 ;  /* 0x000000ff05057287 */ /* 0x000fc40008000000 */
[----:B------:R-:W-:Y:S02]  /*2410*/  UIADD3 UR14, UP0, UPT, UR26, 0x180, URZ ;  /* 0x000001801a0e7890 */ /* 0x000fe4000ff1e0ff */
[----:B------:R-:W-:Y:S01]  /*2420*/  ULEA UR8, UR5, UR6, 0x3 ;  /* 0x0000000605087291 */ /* 0x000fe2000f8e18ff */
[----:B------:R-:W-:Y:S01]  /*2430*/  LOP3.LUT R12, R12, UR9, RZ, 0x3c, !PT ;  /* 0x000000090c0c7c12 */ /* 0x000fe2000f8e3cff */
[----:B------:R-:W-:Y:S02]  /*2440*/  USHF.L.U32 UR18, UR7, 0x5, URZ ;  /* 0x0000000507127899 */ /* 0x000fe400080006ff */
[----:B------:R-:W-:Y:S01]  /*2450*/  ULOP3.LUT UR17, UR17, 0xfefffff8, URZ, 0xc0, !UPT ;  /* 0xfefffff811117892 */ /* 0x000fe2000f8ec0ff */
[----:B-1----:R-:W-:Y:S01]  /*2460*/  SHF.L.U32 R0, R12, 0x1f, RZ ;  /* 0x0000001f0c007819 */ /* 0x002fe200000006ff */
[----:B------:R-:W-:Y:S02]  /*2470*/  UIADD3 UR16, UPT, UPT, UR6, 0x8600, UR16 ;  /* 0x0000860006107890 */ /* 0x000fe4000fffe010 */
[----:B------:R-:W-:Y:S01]  /*2480*/  UIADD3.X UR23, UPT, UPT, URZ, UR27, URZ, UP1, !UPT ;  /* 0x0000001bff177290 */ /* 0x000fe20008ffe4ff */
[----:B------:R3:W4:Y:S01]  /*2490*/  SYNCS.PHASECHK.TRANS64.TRYWAIT P0, [UR8+0x100], R0 ;  /* 0x00010000ff0075a7 */ /* 0x0007220008001108 */
[----:B------:R-:W-:-:S02]  /*24a0*/  ULEA UR8, UR4, UR6, 0xb ;  /* 0x0000000604087291 */ /* 0x000fc4000f8e58ff */
[----:B------:R-:W-:Y:S02]  /*24b0*/  UPRMT UR4, URZ, 0x5410, UR21 ;  /* 0x00005410ff047896 */ /* 0x000fe40008000015 */
[----:B------:R-:W-:Y:S02]  /*24c0*/  UIADD3 UR8, UPT, UPT, UR8, 0x28600, URZ ;  /* 0x0002860008087890 */ /* 0x000fe4000fffe0ff */
[----:B------:R-:W-:Y:S01]  /*24d0*/  UIADD3.X UR15, UPT, UPT, URZ, UR27, URZ, UP0, !UPT ;  /* 0x0000001bff0f7290 */ /* 0x000fe200087fe4ff */
[----:B------:R-:W-:Y:S01]  /*24e0*/  UMOV UR30, 0x0 ;  /* 0x00000000001e7882 */ /* 0x000fe20000000000 */
[----:B------:R-:W-:Y:S01]  /*24f0*/  UMOV UR31, 0x10000000 ;  /* 0x10000000001f7882 */ /* 0x000fe20000000000 */
[----:B------:R-:W-:Y:S01]  /*2500*/  UMOV UR19, UR35 ;  /* 0x0000002300137c82 */ /* 0x000fe20008000000 */
[----:B------:R-:W-:Y:S01]  /*2510*/  UMOV UR20, UR36 ;  /* 0x0000002400147c82 */ /* 0x000fe20008000000 */
[----:B------:R-:W-:Y:S01]  /*2520*/  UMOV UR12, UR36 ;  /* 0x00000024000c7c82 */ /* 0x000fe20008000000 */
[----:B------:R-:W-:Y:S01]  /*2530*/  UMOV UR9, UR17 ;  /* 0x0000001100097c82 */ /* 0x000fe20008000000 */
[----:B------:R-:W-:Y:S01]  /*2540*/  UMOV UR10, UR18 ;  /* 0x00000012000a7c82 */ /* 0x000fe20008000000 */
[----:B------:R1:W-:Y:S01]  /*2550*/  UTMALDG.3D.MULTICAST.2CTA [UR16], [UR22], UR4, desc[UR30] ;  /* 0x00001e10160073b4 */ /* 0x0003e20008211804 */
[----:B------:R-:W-:-:S04]  /*2560*/  UIADD3 UR7, UPT, UPT, UR7, 0x1, URZ ;  /* 0x0000000107077890 */ /* 0x000fc8000fffe0ff */
[----:B------:R-:W-:Y:S01]  /*2570*/  UISETP.NE.AND UP0, UPT, UR7, UR13, UPT ;  /* 0x0000000d0700728c */ /* 0x000fe2000bf05270 */
[----:B------:R3:W-:Y:S01]  /*2580*/  UTMALDG.3D.2CTA [UR8], [UR14], desc[UR30] ;  /* 0x00001e080e0075b4 */ /* 0x0007e20008211000 */
[----:B-1----:R-:W-:-:S07]  /*2590*/  UMOV UR4, UR5 ;  /* 0x0000000500047c82 */ /* 0x002fce0008000000 */
[----:B---3--:R-:W-:Y:S05]  /*25a0*/  BRA.U UP0, `(.L_x_39) ;  /* 0xfffffffd00447547 */ /* 0x008fea000b83ffff */
.L_x_33:
[C---:B------:R-:W-:Y:S01]  /*25b0*/  LEA R3, R11.reuse, UR6, 0x3 ;  /* 0x000000060b037c11 */ /* 0x040fe2000f8e18ff */
[----:B------:R-:W-:Y:S01]  /*25c0*/  NOP ;  /* 0x0000000000007918 */ /* 0x000fe20000000000 */
[----:B-1----:R-:W-:Y:S02]  /*25d0*/  SHF.L.U32 R0, R10, 0x1f, RZ ;  /* 0x0000001f0a007819 */ /* 0x002fe400000006ff */
[----:B------:R-:W-:Y:S02]  /*25e0*/  LEA R5, R11, UR6, 0x4 ;  /* 0x000000060b057c11 */ /* 0x000fe4000f8e20ff */
[----:B--2-4-:R-:W1:Y:S02]  /*25f0*/  SYNCS.PHASECHK.TRANS64.TRYWAIT P0, [R3+URZ+0x230], R0 ;  /* 0x00023000030075a7 */ /* 0x014e6400080011ff */
[----:B-1----:R-:W-:Y:S05]  /*2600*/  @!P0 BRA `(.L_x_40) ;  /* 0x0000007c00388947 */ /* 0x002fea0003800000 */
.L_x_155:
[----:B------:R-:W2:Y:S01]  /*2610*/  LDS.128 R4, [R5+0x2c0] ;  /* 0x0002c00005047984 */ /* 0x000ea20000000c00 */
[----:B------:R-:W-:Y:S01]  /*2620*/  UISETP.GE.AND UP0, UPT, UR42, 0x1, UPT ;  /* 0x000000012a00788c */ /* 0x000fe2000bf06270 */
[----:B------:R-:W-:Y:S01]  /*2630*/  @!PT LDS RZ, [RZ] ;  /* 0x00000000fffff984 */ /* 0x000fe20000000800 */
[----:B------:R-:W-:Y:S01]  /*2640*/  @!PT LDS RZ, [RZ] ;  /* 0x00000000fffff984 */ /* 0x000fe20000000800 */
[----:B------:R-:W-:Y:S01]  /*2650*/  @!PT LDS RZ, [RZ] ;  /* 0x00000000fffff984 */ /* 0x000fe20000000800 */
[----:B------:R-:W-:Y:S01]  /*2660*/  @!PT LDS RZ, [RZ] ;  /* 0x00000000fffff984 */ /* 0x000fe20000000800 */
[----:B------:R3:W-:Y:S06]  /*2670*/  MEMBAR.ALL.CTA ;  /* 0x0000000000007992 */ /* 0x0007ec0000008000 */
[----:B---3--:R-:W3:Y:S01]  /*2680*/  FENCE.VIEW.ASYNC.S ;  /* 0x00000000000073c6 */ /* 0x008ee20000000000 */
[----:B--2---:R-:W-:-:S13]  /*2690*/  LOP3.LUT P0, RZ, R6, 0x1, RZ, 0xc0, !PT ;  /* 0x0000000106ff7812 */ /* 0x004fda000780c0ff */
[----:B---3--:R-:W-:Y:S01]  /*26a0*/  VOTEU.ANY UP1, P0 ;  /* 0x0000000000ff7886 */ /* 0x008fe20000020100 */
[----:B------:R-:W-:-:S13]  /*26b0*/  PLOP3.LUT P0, PT, PT, PT, UP1, 0x80, 0x8 ;  /* 0x000000000008781c */ /* 0x000fda0003f0f018 */
[----:B-1----:R-:W-:Y:S02]  /*26c0*/  @P0 LOP3.LUT R0, R5, 0xffff, RZ, 0xc0, !PT ;  /* 0x0000ffff05000812 */ /* 0x002fe400078ec0ff */
[----:B------:R-:W-:Y:S02]  /*26d0*/  @P0 MOV R2, R4 ;  /* 0x0000000400020202 */ /* 0x000fe40000000f00 */
[----:B------:R-:W-:Y:S01]  /*26e0*/  @P0 R2UR UR7, R0 ;  /* 0x00000000000702ca */ /* 0x000fe200000e0000 */
[----:B------:R-:W-:Y:S01]  /*26f0*/  VIADD R0, R3, 0x240 ;  /* 0x0000024003007836 */ /* 0x000fe20000000000 */
[----:B------:R-:W-:Y:S02]  /*2700*/  @P0 SHF.R.U32.HI R4, RZ, 0x10, R5 ;  /* 0x00000010ff040819 */ /* 0x000fe40000011605 */
[----:B------:R-:W-:Y:S02]  /*2710*/  @P0 R2UR UR8, R2 ;  /* 0x00000000020802ca */ /* 0x000fe400000e0000 */
[----:B------:R-:W-:-:S02]  /*2720*/  PRMT R0, RZ, 0x654, R0 ;  /* 0x00000654ff007816 */ /* 0x000fc40000000000 */
[----:B------:R-:W-:Y:S02]  /*2730*/  @P0 R2UR UR4, R4 ;  /* 0x00000000040402ca */ /* 0x000fe400000e0000 */
[----:B------:R1:W-:Y:S03]  /*2740*/  SYNCS.ARRIVE.TRANS64.RED.A1T0 RZ, [R0+URZ], RZ ;  /* 0x000000ff00ff79a7 */ /* 0x0003e600081004ff */
[----:B------:R-:W-:-:S04]  /*2750*/  @UP1 UMOV UR29, UR7 ;  /* 0x00000007001d1c82 */ /* 0x000fc80008000000 */
[----:B------:R-:W-:-:S04]  /*2760*/  @UP1 UMOV UR37, UR8 ;  /* 0x0000000800251c82 */ /* 0x000fc80008000000 */
[----:B------:R-:W-:Y:S01]  /*2770*/  @UP1 UMOV UR36, UR4 ;  /* 0x0000000400241c82 */ /* 0x000fe20008000000 */
[----:B------:R-:W-:Y:S05]  /*2780*/  BRA.U !UP0, `(.L_x_41) ;  /* 0x0000000108d47547 */ /* 0x000fea000b800000 */
[----:B------:R-:W2:Y:S01]  /*2790*/  LDCU.128 UR12, c[0x0][0xb10] ;  /* 0x00016200ff0c77ac */ /* 0x000ea20008000c00 */
[----:B------:R-:W3:Y:S01]  /*27a0*/  LDCU UR30, c[0x0][0xb20] ;  /* 0x00016400ff1e77ac */ /* 0x000ee20008000800 */
[----:B------:R-:W4:Y:S01]  /*27b0*/  LDCU UR20, c[0x0][0xb0c] ;  /* 0x00016180ff1477ac */ /* 0x000f220008000800 */
[----:B------:R-:W1:Y:S01]  /*27c0*/  LDCU.64 UR10, c[0x0][0xb28] ;  /* 0x00016500ff0a77ac */ /* 0x000e620008000a00 */
[----:B------:R-:W-:Y:S02]  /*27d0*/  UISETP.NE.AND UP3, UPT, UR42, 0x1, UPT ;  /* 0x000000012a00788c */ /* 0x000fe4000bf65270 */
[----:B--2---:R-:W-:Y:S02]  /*27e0*/  UIMAD.WIDE.U32 UR16, UR38, UR15, URZ ;  /* 0x0000000f261072a5 */ /* 0x004fe4000f8e00ff */
[----:B------:R-:W-:Y:S02]  /*27f0*/  UIMAD.WIDE.U32 UR8, UR39, UR12, URZ ;  /* 0x0000000c270872a5 */ /* 0x000fe4000f8e00ff */
[----:B------:R-:W-:-:S02]  /*2800*/  UISETP.NE.AND UP0, UPT, UR14, 0x1, UPT ;  /* 0x000000010e00788c */ /* 0x000fc4000bf05270 */
[----:B------:R-:W-:Y:S01]  /*2810*/  UIMAD.WIDE.U32 UR22, UR29, UR15, URZ ;  /* 0x0000000f1d1672a5 */ /* 0x000fe2000f8e00ff */
[----:B------:R-:W-:Y:S02]  /*2820*/  UMOV UR16, UR17 ;  /* 0x0000001100107c82 */ /* 0x000fe40008000000 */
[----:B------:R-:W-:Y:S01]  /*2830*/  UMOV UR8, UR9 ;  /* 0x0000000900087c82 */ /* 0x000fe20008000000 */
[----:B---3--:R-:W-:Y:S02]  /*2840*/  USHF.R.U32.HI UR16, URZ, UR30, UR16 ;  /* 0x0000001eff107299 */ /* 0x008fe40008011610 */
[----:B----4-:R-:W-:Y:S02]  /*2850*/  UISETP.NE.AND UP2, UPT, UR20, 0x1, UPT ;  /* 0x000000011400788c */ /* 0x010fe4000bf45270 */
[----:B------:R-:W-:Y:S02]  /*2860*/  USHF.R.U32.HI UR8, URZ, UR13, UR8 ;  /* 0x0000000dff087299 */ /* 0x000fe40008011608 */
[----:B------:R-:W-:-:S02]  /*2870*/  USEL UR7, UR38, UR16, !UP0 ;  /* 0x0000001026077287 */ /* 0x000fc4000c000000 */
[----:B------:R-:W-:Y:S02]  /*2880*/  USEL UR8, UR39, UR8, !UP2 ;  /* 0x0000000827087287 */ /* 0x000fe4000d000000 */
[----:B-1----:R-:W-:Y:S01]  /*2890*/  UIMAD.WIDE.U32 UR16, UR7, UR10, URZ ;  /* 0x0000000a071072a5 */ /* 0x002fe2000f8e00ff */
[----:B------:R-:W-:Y:S01]  /*28a0*/  UMOV UR4, UR23 ;  /* 0x0000001700047c82 */ /* 0x000fe20008000000 */
[----:B------:R-:W-:Y:S02]  /*28b0*/  UIMAD.WIDE.U32 UR18, UR37, UR12, URZ ;  /* 0x0000000c251272a5 */ /* 0x000fe4000f8e00ff */
[----:B------:R-:W-:-:S03]  /*28c0*/  UIMAD.WIDE.U32 UR22, UR8, UR10, URZ ;  /* 0x0000000a081672a5 */ /* 0x000fc6000f8e00ff */
[----:B------:R-:W-:Y:S01]  /*28d0*/  UMOV UR16, UR17 ;  /* 0x0000001100107c82 */ /* 0x000fe20008000000 */
[----:B------:R-:W-:Y:S02]  /*28e0*/  USHF.R.U32.HI UR4, URZ, UR30, UR4 ;  /* 0x0000001eff047299 */ /* 0x000fe40008011604 */
[----:B------:R-:W-:Y:S01]  /*28f0*/  @UP3 USHF.R.U32.HI UR7, URZ, UR11, UR16 ;  /* 0x0000000bff073299 */ /* 0x000fe20008011610 */
[----:B------:R-:W-:Y:S01]  /*2900*/  UMOV UR18, UR19 ;  /* 0x0000001300127c82 */ /* 0x000fe20008000000 */
[----:B------:R-:W-:Y:S01]  /*2910*/  UMOV UR22, UR23 ;  /* 0x0000001700167c82 */ /* 0x000fe20008000000 */
[----:B------:R-:W-:Y:S02]  /*2920*/  USHF.R.U32.HI UR13, URZ, UR13, UR18 ;  /* 0x0000000dff0d7299 */ /* 0x000fe40008011612 */
[----:B------:R-:W-:Y:S02]  /*2930*/  USEL UR4, UR29, UR4, !UP0 ;  /* 0x000000041d047287 */ /* 0x000fe4000c000000 */
[----:B------:R-:W-:-:S02]  /*2940*/  @UP3 USHF.R.U32.HI UR8, URZ, UR11, UR22 ;  /* 0x0000000bff083299 */ /* 0x000fc40008011616 */
[----:B------:R-:W-:Y:S02]  /*2950*/  UIMAD UR9, UR42, UR7, URZ ;  /* 0x000000072a0972a4 */ /* 0x000fe4000f8e02ff */
[----:B------:R-:W-:Y:S02]  /*2960*/  USEL UR7, UR37, UR13, !UP2 ;  /* 0x0000000d25077287 */ /* 0x000fe4000d000000 */
[----:B------:R-:W-:Y:S02]  /*2970*/  UIMAD UR12, UR42, UR8, URZ ;  /* 0x000000082a0c72a4 */ /* 0x000fe4000f8e02ff */
[----:B------:R-:W-:Y:S02]  /*2980*/  UISETP.GE.AND UP0, UPT, UR4, UR9, UPT ;  /* 0x000000090400728c */ /* 0x000fe4000bf06270 */
[----:B------:R-:W-:Y:S02]  /*2990*/  UIMAD.WIDE.U32 UR16, UR4, UR10, URZ ;  /* 0x0000000a041072a5 */ /* 0x000fe4000f8e00ff */
[----:B------:R-:W-:-:S02]  /*29a0*/  UISETP.GE.OR UP0, UPT, UR7, UR12, UP0 ;  /* 0x0000000c0700728c */ /* 0x000fc40008706670 */
        /* <DEDUP_REMOVED lines=19> */
.L_x_41:
[----:B------:R-:W2:Y:S02]  /*2ae0*/  LDCU UR4, c[0x0][0xb30] ;  /* 0x00016600ff0477ac */ /* 0x000ea40008000800 */
[----:B--2---:R-:W-:-:S09]  /*2af0*/  UISETP.NE.AND UP0, UPT, UR4, 0x1, UPT ;  /* 0x000000010400788c */ /* 0x004fd2000bf05270 */
        /* <DEDUP_REMOVED lines=14> */
[----:B------:R-:W-:Y:S02]  /*2be0*/  UIADD3 UR8, UPT, UPT, UR7, -UR4, URZ ;  /* 0x8000000407087290 */ /* 0x000fe4000fffe0ff */
[----:B------:R-:W-:Y:S02]  /*2bf0*/  UIADD3 UR4, UPT, UPT, -UR7, UR4, URZ ;  /* 0x0000000407047290 */ /* 0x000fe4000fffe1ff */
[----:B------:R-:W-:Y:S02]  /*2c00*/  UIMAD UR29, UR8, UR14, UR29 ;  /* 0x0000000e081d72a4 */ /* 0x000fe4000f8e021d */
[----:B------:R-:W-:-:S12]  /*2c10*/  UIMAD UR37, UR4, UR16, UR37 ;  /* 0x00000010042572a4 */ /* 0x000fd8000f8e0225 */
.L_x_42:
[----:B------:R-:W-:Y:S01]  /*2c20*/  VIADD R11, R11, 0x1 ;  /* 0x000000010b0b7836 */ /* 0x000fe20000000000 */
[----:B------:R-:W-:Y:S01]  /*2c30*/  PLOP3.LUT P1, PT, PT, PT, PT, 0x80, 0x8 ;  /* 0x000000000008781c */ /* 0x000fe20003f2f070 */
[----:B------:R-:W-:Y:S02]  /*2c40*/  UIADD3 UR16, UPT, UPT, UR37, UR62, URZ ;  /* 0x0000003e25107290 */ /* 0x000fe4000fffe0ff */
[----:B------:R-:W-:Y:S01]  /*2c50*/  UIADD3 UR20, UPT, UPT, UR29, UR61, URZ ;  /* 0x0000003d1d147290 */ /* 0x000fe2000fffe0ff */
[----:B------:R-:W-:-:S04]  /*2c60*/  ISETP.NE.AND P0, PT, R11, 0x2, PT ;  /* 0x000000020b00780c */ /* 0x000fc80003f05270 */
[----:B------:R-:W-:Y:S02]  /*2c70*/  SEL R3, RZ, 0x1, P0 ;  /* 0x00000001ff037807 */ /* 0x000fe40000000000 */
[----:B------:R-:W-:Y:S02]  /*2c80*/  SEL R11, R11, RZ, P0 ;  /* 0x000000ff0b0b7207 */ /* 0x000fe40000000000 */
[----:B------:R-:W-:Y:S01]  /*2c90*/  LOP3.LUT R10, R10, R3, RZ, 0x3c, !PT ;  /* 0x000000030a0a7212 */ /* 0x000fe200078e3cff */
[----:B------:R-:W-:Y:S06]  /*2ca0*/  BRA.U UP1, `(.L_x_43) ;  /* 0xfffffff1012c7547 */ /* 0x000fec000b83ffff */
[----:B------:R-:W-:Y:S01]  /*2cb0*/  UIADD3 UR7, UPT, UPT, UR6, 0x100, URZ ;  /* 0x0000010006077890 */ /* 0x000fe2000fffe0ff */
[----:B------:R-:W-:-:S03]  /*2cc0*/  SHF.L.U32 R3, R12, 0x1f, RZ ;  /* 0x0000001f0c037819 */ /* 0x000fc600000006ff */
[----:B------:R-:W-:-:S09]  /*2cd0*/  ULEA UR4, UR5, UR7, 0x3 ;  /* 0x0000000705047291 */ /* 0x000fd2000f8e18ff */
[----:B------:R-:W2:Y:S02]  /*2ce0*/  SYNCS.PHASECHK.TRANS64.TRYWAIT P0, [UR4], R3 ;  /* 0x00000003ff0075a7 */ /* 0x000ea40008001104 */
[----:B--2---:R-:W-:Y:S05]  /*2cf0*/  @!P0 BRA `(.L_x_44) ;  /* 0x0000007400908947 */ /* 0x004fea0003800000 */
.L_x_157:
[----:B------:R-:W-:-:S04]  /*2d00*/  UIADD3 UR4, UPT, UPT, UR5, 0x1, URZ ;  /* 0x0000000105047890 */ /* 0x000fc8000fffe0ff */
[----:B------:R-:W-:-:S04]  /*2d10*/  UISETP.NE.AND UP0, UPT, UR4, 0x20, UPT ;  /* 0x000000200400788c */ /* 0x000fc8000bf05270 */
[----:B------:R-:W-:Y:S02]  /*2d20*/  USEL UR6, URZ, 0x1, UP0 ;  /* 0x00000001ff067887 */ /* 0x000fe40008000000 */
[----:B------:R-:W-:-:S04]  /*2d30*/  USEL UR4, UR4, URZ, UP0 ;  /* 0x000000ff04047287 */ /* 0x000fc80008000000 */
[----:B------:R-:W-:Y:S01]  /*2d40*/  ULEA UR5, UR4, UR7, 0x3 ;  /* 0x0000000704057291 */ /* 0x000fe2000f8e18ff */
[----:B------:R-:W-:-:S04]  /*2d50*/  LOP3.LUT R2, R12, UR6, RZ, 0x3c, !PT ;  /* 0x000000060c027c12 */ /* 0x000fc8000f8e3cff */
[----:B-1----:R-:W-:-:S04]  /*2d60*/  SHF.L.U32 R3, R2, 0x1f, RZ ;  /* 0x0000001f02037819 */ /* 0x002fc800000006ff */
[----:B------:R-:W1:Y:S02]  /*2d70*/  SYNCS.PHASECHK.TRANS64.TRYWAIT P0, [UR5], R3 ;  /* 0x00000003ff0075a7 */ /* 0x000e640008001105 */
[----:B-1----:R-:W-:Y:S05]  /*2d80*/  @!P0 BRA `(.L_x_45) ;  /* 0x0000007400848947 */ /* 0x002fea0003800000 */
.L_x_159:
        /* <DEDUP_REMOVED lines=9> */
.L_x_161:
        /* <DEDUP_REMOVED lines=9> */
.L_x_163:
        /* <DEDUP_REMOVED lines=9> */
.L_x_165:
        /* <DEDUP_REMOVED lines=9> */
.L_x_167:
        /* <DEDUP_REMOVED lines=9> */
.L_x_169:
        /* <DEDUP_REMOVED lines=9> */
.L_x_171:
        /* <DEDUP_REMOVED lines=9> */
.L_x_173:
        /* <DEDUP_REMOVED lines=9> */
.L_x_175:
        /* <DEDUP_REMOVED lines=9> */
.L_x_177:
        /* <DEDUP_REMOVED lines=9> */
.L_x_179:
        /* <DEDUP_REMOVED lines=9> */
.L_x_181:
        /* <DEDUP_REMOVED lines=9> */
.L_x_183:
        /* <DEDUP_REMOVED lines=9> */
.L_x_185:
        /* <DEDUP_REMOVED lines=9> */
.L_x_187:
        /* <DEDUP_REMOVED lines=9> */
.L_x_189:
        /* <DEDUP_REMOVED lines=9> */
.L_x_191:
        /* <DEDUP_REMOVED lines=9> */
.L_x_193:
        /* <DEDUP_REMOVED lines=9> */
.L_x_195:
        /* <DEDUP_REMOVED lines=9> */
.L_x_197:
        /* <DEDUP_REMOVED lines=9> */
.L_x_199:
        /* <DEDUP_REMOVED lines=9> */
.L_x_201:
        /* <DEDUP_REMOVED lines=9> */
.L_x_203:
        /* <DEDUP_REMOVED lines=9> */
.L_x_205:
        /* <DEDUP_REMOVED lines=9> */
.L_x_207:
        /* <DEDUP_REMOVED lines=9> */
.L_x_209:
        /* <DEDUP_REMOVED lines=9> */
.L_x_211:
        /* <DEDUP_REMOVED lines=9> */
.L_x_213:
        /* <DEDUP_REMOVED lines=9> */
.L_x_215:
        /* <DEDUP_REMOVED lines=9> */
.L_x_217:
[----:B------:R-:W-:-:S04]  /*3de0*/  UIADD3 UR4, UPT, UPT, UR4, 0x1, URZ ;  /* 0x0000000104047890 */ /* 0x000fc8000fffe0ff */
[----:B------:R-:W-:-:S04]  /*3df0*/  UISETP.NE.AND UP0, UPT, UR4, 0x20, UPT ;  /* 0x000000200400788c */ /* 0x000fc8000bf05270 */
[----:B------:R-:W-:Y:S02]  /*3e00*/  USEL UR5, URZ, 0x1, UP0 ;  /* 0x00000001ff057887 */ /* 0x000fe40008000000 */
[----:B------:R-:W-:-:S04]  /*3e10*/  USEL UR4, UR4, URZ, UP0 ;  /* 0x000000ff04047287 */ /* 0x000fc80008000000 */
[----:B------:R-:W-:Y:S01]  /*3e20*/  ULEA UR4, UR4, UR7, 0x3 ;  /* 0x0000000704047291 */ /* 0x000fe2000f8e18ff */
[----:B-1----:R-:W-:-:S04]  /*3e30*/  LOP3.LUT R3, R2, UR5, RZ, 0x3c, !PT ;  /* 0x0000000502037c12 */ /* 0x002fc8000f8e3cff */
[----:B------:R-:W-:Y:S01]  /*3e40*/  SHF.L.U32 R3, R3, 0x1f, RZ ;  /* 0x0000001f03037819 */ /* 0x000fe200000006ff */
[----:B------:R-:W-:-:S07]  /*3e50*/  IMAD.U32 R0, RZ, RZ, UR4 ;  /* 0x00000004ff007e24 */ /* 0x000fce000f8e00ff */
.L_x_75:
[----:B-1----:R1:W2:Y:S02]  /*3e60*/  SYNCS.PHASECHK.TRANS64.TRYWAIT P0, [R0+URZ], R3 ;  /* 0x00000003000075a7 */ /* 0x0022a400080011ff */
[----:B--2---:R-:W-:Y:S05]  /*3e70*/  @!P0 NANOSLEEP.SYNCS 0x989680 ;  /* 0x009896800000895d */ /* 0x004fea0003900000 */
[----:B------:R-:W2:Y:S02]  /*3e80*/  @!P0 SYNCS.PHASECHK.TRANS64 P0, [R0+URZ], R3 ;  /* 0x00000003000085a7 */ /* 0x000ea400080010ff */
[----:B--2---:R-:W-:Y:S05]  /*3e90*/  @P0 EXIT ;  /* 0x000000000000094d */ /* 0x004fea0003800000 */
[----:B------:R-:W-:Y:S05]  /*3ea0*/  BRA `(.L_x_75) ;  /* 0xfffffffc00ec7947 */ /* 0x000fea000383ffff */
.L_x_23:
[----:B------:R-:W-:-:S04]  /*3eb0*/  UISETP.NE.AND UP0, UPT, UR46, URZ, UPT ;  /* 0x000000ff2e00728c */ /* 0x000fc8000bf05270 */
[----:B------:R-:W-:-:S09]  /*3ec0*/  UISETP.NE.OR UP0, UPT, UR25, 0x1, UP0 ;  /* 0x000000011900788c */ /* 0x000fd20008705670 */
[----:B------:R-:W-:Y:S05]  /*3ed0*/  BRA.U UP0, `(.L_x_76) ;  /* 0x0000000500487547 */ /* 0x000fea000b800000 */
[----:B------:R-:W-:Y:S01]  /*3ee0*/  ISETP.GE.U32.AND P2, PT, R0, 0x8, PT ;  /* 0x000000080000780c */ /* 0x000fe20003f46070 */
[----:B------:R-:W-:Y:S01]  /*3ef0*/  IMAD.MOV.U32 R12, RZ, RZ, 0x1 ;  /* 0x00000001ff0c7424 */ /* 0x000fe200078e00ff */
[----:B------:R-:W-:Y:S02]  /*3f00*/  CS2R R10, SRZ ;  /* 0x00000000000a7805 */ /* 0x000fe4000001ff00 */
[----:B------:R-:W-:Y:S01]  /*3f10*/  CS2R R8, SRZ ;  /* 0x0000000000087805 */ /* 0x000fe2000001ff00 */
[----:B------:R-:W-:Y:S01]  /*3f20*/  UMOV UR6, 0x400 ;  /* 0x0000040000067882 */ /* 0x000fe20000000000 */
[----:B------:R-:W-:Y:S01]  /*3f30*/  UMOV UR5, URZ ;  /* 0x000000ff00057c82 */ /* 0x000fe20008000000 */
[----:B------:R-:W-:-:S12]  /*3f40*/  ULEA UR6, UR46, UR6, 0x18 ;  /* 0x000000062e067291 */ /* 0x000fd8000f8ec0ff */
.L_x_80:
[----:B------:R-:W-:Y:S02]  /*3f50*/  LEA R2, R8, UR6, 0x3 ;  /* 0x0000000608027c11 */ /* 0x000fe4000f8e18ff */
[----:B------:R-:W-:-:S03]  /*3f60*/  SHF.L.U32 R5, R9, 0x1f, RZ ;  /* 0x0000001f09057819 */ /* 0x000fc600000006ff */
[----:B------:R-:W-:Y:S01]  /*3f70*/  VIADD R4, R2, 0x2a0 ;  /* 0x000002a002047836 */ /* 0x000fe20000000000 */
[----:B------:R-:W2:Y:S02]  /*3f80*/  SYNCS.PHASECHK.TRANS64.TRYWAIT P0, [R2+URZ+0x290], R5 ;  /* 0x00029005020075a7 */ /* 0x000ea400080011ff */
[----:B--2---:R-:W-:Y:S05]  /*3f90*/  @!P0 BRA `(.L_x_77) ;  /* 0x0000006c00d08947 */ /* 0x004fea0003800000 */
.L_x_218:
[----:B------:R-:W-:Y:S01]  /*3fa0*/  ULEA UR4, UR5, UR6, 0x3 ;  /* 0x0000000605047291 */ /* 0x000fe2000f8e18ff */
[----:B------:R-:W-:Y:S02]  /*3fb0*/  PRMT R4, RZ, 0x654, R4 ;  /* 0x00000654ff047816 */ /* 0x000fe40000000004 */
[----:B--2---:R-:W-:Y:S01]  /*3fc0*/  SHF.L.U32 R5, R12, 0x1f, RZ ;  /* 0x0000001f0c057819 */ /* 0x004fe200000006ff */
[----:B------:R-:W-:Y:S01]  /*3fd0*/  UIADD3 UR7, UPT, UPT, UR4, 0x230, URZ ;  /* 0x0000023004077890 */ /* 0x000fe2000fffe0ff */
[----:B------:R2:W-:Y:S05]  /*3fe0*/  SYNCS.ARRIVE.TRANS64.RED.A1T0 RZ, [R4+URZ], RZ ;  /* 0x000000ff04ff79a7 */ /* 0x0005ea00081004ff */
[----:B------:R-:W-:Y:S01]  /*3ff0*/  IMAD.U32 R7, RZ, RZ, UR7 ;  /* 0x00000007ff077e24 */ /* 0x000fe2000f8e00ff */
[----:B------:R-:W3:Y:S04]  /*4000*/  SYNCS.PHASECHK.TRANS64.TRYWAIT P0, [UR4+0x240], R5 ;  /* 0x00024005ff0075a7 */ /* 0x000ee80008001104 */
[----:B------:R-:W-:Y:S01]  /*4010*/  PRMT R6, R0, 0x654, R7 ;  /* 0x0000065400067816 */ /* 0x000fe20000000007 */
[----:B--2---:R-:W-:Y:S01]  /*4020*/  @!P2 IMAD.MOV.U32 R4, RZ, RZ, 0x10 ;  /* 0x00000010ff04a424 */ /* 0x004fe200078e00ff */
[----:B---3--:R-:W-:Y:S06]  /*4030*/  @!P0 BRA `(.L_x_78) ;  /* 0x0000006c00bc8947 */ /* 0x008fec0003800000 */
.L_x_220:
[----:B------:R-:W-:Y:S01]  /*4040*/  ULEA UR8, UR5, UR6, 0x4 ;  /* 0x0000000605087291 */ /* 0x000fe2000f8e20ff */
[----:B------:R-:W-:Y:S01]  /*4050*/  SEL R3, R6, R3, !P2 ;  /* 0x0000000306037207 */ /* 0x000fe20005000000 */
[----:B------:R-:W-:Y:S01]  /*4060*/  UIADD3 UR9, UPT, UPT, UR4, 0x230, URZ ;  /* 0x0000023004097890 */ /* 0x000fe2000fffe0ff */
[----:B--2---:R-:W-:Y:S01]  /*4070*/  LEA R2, R11, UR6, 0x3 ;  /* 0x000000060b027c11 */ /* 0x004fe2000f8e18ff */
[----:B------:R-:W-:Y:S01]  /*4080*/  UIADD3 UR8, UPT, UPT, UR8, 0x2c0, URZ ;  /* 0x000002c008087890 */ /* 0x000fe2000fffe0ff */
[----:B------:R-:W-:Y:S01]  /*4090*/  SHF.L.U32 R5, R10, 0x1f, RZ ;  /* 0x0000001f0a057819 */ /* 0x000fe200000006ff */
[----:B------:R2:W-:Y:S01]  /*40a0*/  @!P2 SYNCS.ARRIVE.TRANS64.RED RZ, [R3+URZ], R4 ;  /* 0x0000000403ffa9a7 */ /* 0x0005e200080004ff */
[----:B------:R-:W-:Y:S01]  /*40b0*/  UIADD3 UR4, UPT, UPT, UR5, 0x1, URZ ;  /* 0x0000000105047890 */ /* 0x000fe2000fffe0ff */
[----:B------:R-:W-:-:S03]  /*40c0*/  VIADD R8, R8, 0x1 ;  /* 0x0000000108087836 */ /* 0x000fc60000000000 */
[----:B------:R-:W-:Y:S02]  /*40d0*/  UISETP.NE.AND UP0, UPT, UR4, 0x2, UPT ;  /* 0x000000020400788c */ /* 0x000fe4000bf05270 */
[----:B------:R-:W-:Y:S06]  /*40e0*/  UGETNEXTWORKID.BROADCAST [UR8], [UR9] ;  /* 0x00000000080073ca */ /* 0x000fec0008000100 */
[----:B------:R-:W-:Y:S01]  /*40f0*/  USEL UR7, URZ, 0x1, UP0 ;  /* 0x00000001ff077887 */ /* 0x000fe20008000000 */
[----:B------:R-:W-:Y:S01]  /*4100*/  ISETP.NE.AND P0, PT, R8, 0x2, PT ;  /* 0x000000020800780c */ /* 0x000fe20003f05270 */
[----:B------:R-:W-:Y:S01]  /*4110*/  USEL UR5, UR4, URZ, UP0 ;  /* 0x000000ff04057287 */ /* 0x000fe20008000000 */
[----:B------:R-:W3:Y:S03]  /*4120*/  SYNCS.PHASECHK.TRANS64.TRYWAIT P1, [R2+URZ+0x230], R5 ;  /* 0x00023005020075a7 */ /* 0x000ee600080211ff */
[----:B------:R-:W-:Y:S01]  /*4130*/  LOP3.LUT R12, R12, UR7, RZ, 0x3c, !PT ;  /* 0x000000070c0c7c12 */ /* 0x000fe2000f8e3cff */
[----:B--23--:R-:W-:Y:S07]  /*4140*/  @!P1 BRA `(.L_x_79) ;  /* 0x0000006c00909947 */ /* 0x00cfee0003800000 */
.L_x_221:
[C---:B------:R-:W-:Y:S01]  /*4150*/  LEA R4, R11.reuse, UR6, 0x4 ;  /* 0x000000060b047c11 */ /* 0x040fe2000f8e20ff */
[----:B--2---:R-:W-:Y:S01]  /*4160*/  VIADD R2, R2, 0x240 ;  /* 0x0000024002027836 */ /* 0x004fe20000000000 */
[----:B------:R-:W-:Y:S01]  /*4170*/  SEL R8, R8, RZ, P0 ;  /* 0x000000ff08087207 */ /* 0x000fe20000000000 */
[----:B------:R-:W-:-:S03]  /*4180*/  VIADD R11, R11, 0x1 ;  /* 0x000000010b0b7836 */ /* 0x000fc60000000000 */
[----:B------:R-:W2:Y:S01]  /*4190*/  LDS.128 R4, [R4+0x2c0] ;  /* 0x0002c00004047984 */ /* 0x000ea20000000c00 */
[----:B------:R-:W-:Y:S02]  /*41a0*/  PRMT R2, RZ, 0x654, R2 ;  /* 0x00000654ff027816 */ /* 0x000fe40000000002 */
[C---:B------:R-:W-:Y:S01]  /*41b0*/  ISETP.NE.AND P1, PT, R11.reuse, 0x2, PT ;  /* 0x000000020b00780c */ /* 0x040fe20003f25270 */
[----:B------:R-:W-:Y:S01]  /*41c0*/  @!PT LDS RZ, [RZ] ;  /* 0x00000000fffff984 */ /* 0x000fe20000000800 */
[----:B------:R-:W-:Y:S01]  /*41d0*/  @!PT LDS RZ, [RZ] ;  /* 0x00000000fffff984 */ /* 0x000fe20000000800 */
[----:B------:R-:W-:Y:S01]  /*41e0*/  @!PT LDS RZ, [RZ] ;  /* 0x00000000fffff984 */ /* 0x000fe20000000800 */
[----:B------:R-:W-:Y:S01]  /*41f0*/  @!PT LDS RZ, [RZ] ;  /* 0x00000000fffff984 */ /* 0x000fe20000000800 */
[----:B------:R3:W-:Y:S06]  /*4200*/  MEMBAR.ALL.CTA ;  /* 0x0000000000007992 */ /* 0x0007ec0000008000 */
[----:B---3--:R-:W3:Y:S01]  /*4210*/  FENCE.VIEW.ASYNC.S ;  /* 0x00000000000073c6 */ /* 0x008ee20000000000 */
[----:B------:R-:W-:Y:S01]  /*4220*/  SEL R11, R11, RZ, P1 ;  /* 0x000000ff0b0b7207 */ /* 0x000fe20000800000 */
[----:B---3--:R3:W-:Y:S01]  /*4230*/  SYNCS.ARRIVE.TRANS64.RED.A1T0 RZ, [R2+URZ], RZ ;  /* 0x000000ff02ff79a7 */ /* 0x0087e200081004ff */
[----:B--2---:R-:W-:-:S02]  /*4240*/  LOP3.LUT P3, RZ, R6, 0x1, RZ, 0xc0, !PT ;  /* 0x0000000106ff7812 */ /* 0x004fc4000786c0ff */
[----:B------:R-:W-:-:S04]  /*4250*/  SEL R5, RZ, 0x1, P1 ;  /* 0x00000001ff057807 */ /* 0x000fc80000800000 */
[----:B------:R-:W-:Y:S02]  /*4260*/  LOP3.LUT R10, R10, R5, RZ, 0x3c, !PT ;  /* 0x000000050a0a7212 */ /* 0x000fe400078e3cff */
[----:B---3--:R-:W-:-:S04]  /*4270*/  SEL R2, RZ, 0x1, P0 ;  /* 0x00000001ff027807 */ /* 0x008fc80000000000 */
[----:B------:R-:W-:Y:S01]  /*4280*/  LOP3.LUT R9, R9, R2, RZ, 0x3c, !PT ;  /* 0x0000000209097212 */ /* 0x000fe200078e3cff */
[----:B------:R-:W-:Y:S06]  /*4290*/  @P3 BRA `(.L_x_80) ;  /* 0xfffffffc002c3947 */ /* 0x000fec000383ffff */
[----:B------:R-:W-:Y:S01]  /*42a0*/  ULEA UR4, UR5, UR6, 0x3 ;  /* 0x0000000605047291 */ /* 0x000fe2000f8e18ff */
[----:B------:R-:W-:-:S08]  /*42b0*/  SHF.L.U32 R3, R12, 0x1f, RZ ;  /* 0x0000001f0c037819 */ /* 0x000fd000000006ff */
[----:B------:R-:W2:Y:S02]  /*42c0*/  SYNCS.PHASECHK.TRANS64 P0, [UR4+0x240], R3 ;  /* 0x00024003ff0075a7 */ /* 0x000ea40008001004 */
[----:B--2---:R-:W-:Y:S05]  /*42d0*/  @P0 BRA `(.L_x_81) ;  /* 0x0000000000080947 */ /* 0x004fea0003800000 */
[----:B------:R-:W2:Y:S02]  /*42e0*/  SYNCS.PHASECHK.TRANS64.TRYWAIT P0, [UR4+0x240], R3 ;  /* 0x00024003ff0075a7 */ /* 0x000ea40008001104 */
[----:B--2---:R-:W-:Y:S05]  /*42f0*/  @!P0 BRA `(.L_x_82) ;  /* 0x0000006c00388947 */ /* 0x004fea0003800000 */
.L_x_81:
[----:B------:R-:W-:-:S04]  /*4300*/  UIADD3 UR7, UPT, UPT, UR5, 0x1, URZ ;  /* 0x0000000105077890 */ /* 0x000fc8000fffe0ff */
[----:B------:R-:W-:-:S04]  /*4310*/  UISETP.NE.AND UP0, UPT, UR7, 0x2, UPT ;  /* 0x000000020700788c */ /* 0x000fc8000bf05270 */
[----:B------:R-:W-:Y:S02]  /*4320*/  USEL UR8, URZ, 0x1, UP0 ;  /* 0x00000001ff087887 */ /* 0x000fe40008000000 */
[----:B------:R-:W-:-:S04]  /*4330*/  USEL UR7, UR7, URZ, UP0 ;  /* 0x000000ff07077287 */ /* 0x000fc80008000000 */
[----:B------:R-:W-:Y:S01]  /*4340*/  ULEA UR7, UR7, UR6, 0x3 ;  /* 0x0000000607077291 */ /* 0x000fe2000f8e18ff */
[----:B--2---:R-:W-:-:S04]  /*4350*/  LOP3.LUT R3, R12, UR8, RZ, 0x3c, !PT ;  /* 0x000000080c037c12 */ /* 0x004fc8000f8e3cff */
[----:B------:R-:W-:-:S04]  /*4360*/  SHF.L.U32 R0, R3, 0x1f, RZ ;  /* 0x0000001f03007819 */ /* 0x000fc800000006ff */
[----:B------:R-:W2:Y:S02]  /*4370*/  SYNCS.PHASECHK.TRANS64 P0, [UR7+0x240], R0 ;  /* 0x00024000ff0075a7 */ /* 0x000ea40008001007 */
[----:B-12---:R-:W-:Y:S05]  /*4380*/  @P0 EXIT ;  /* 0x000000000000094d */ /* 0x006fea0003800000 */
[----:B------:R-:W-:Y:S02]  /*4390*/  SHF.L.U32 R3, R3, 0x1f, RZ ;  /* 0x0000001f03037819 */ /* 0x000fe400000006ff */
[----:B------:R-:W-:-:S07]  /*43a0*/  MOV R0, UR7 ;  /* 0x0000000700007c02 */ /* 0x000fce0008000f00 */
.L_x_83:
[----:B-1----:R1:W2:Y:S02]  /*43b0*/  SYNCS.PHASECHK.TRANS64.TRYWAIT P0, [R0+URZ+0x240], R3 ;  /* 0x00024003000075a7 */ /* 0x0022a400080011ff */
[----:B--2---:R-:W-:Y:S05]  /*43c0*/  @!P0 NANOSLEEP.SYNCS 0x989680 ;  /* 0x009896800000895d */ /* 0x004fea0003900000 */
[----:B------:R-:W2:Y:S02]  /*43d0*/  @!P0 SYNCS.PHASECHK.TRANS64 P0, [R0+URZ+0x240], R3 ;  /* 0x00024003000085a7 */ /* 0x000ea400080010ff */
[----:B--2---:R-:W-:Y:S05]  /*43e0*/  @P0 EXIT ;  /* 0x000000000000094d */ /* 0x004fea0003800000 */
[----:B------:R-:W-:Y:S05]  /*43f0*/  BRA `(.L_x_83) ;  /* 0xfffffffc00ec7947 */ /* 0x000fea000383ffff */
.L_x_76:
[----:B------:R-:W-:Y:S05]  /*4400*/  BRA.U UP5, `(.L_x_84) ;  /* 0x0000001105847547 */ /* 0x000fea000b800000 */
[----:B------:R-:W-:Y:S01]  /*4410*/  UMOV UR4, 0x40 ;  /* 0x0000004000047882 */ /* 0x000fe20000000000 */
[----:B------:R-:W-:Y:S01]  /*4420*/  NOP ;  /* 0x0000000000007918 */ /* 0x000fe20000000000 */
[----:B------:R-:W-:Y:S01]  /*4430*/  ULEA UR5, UR46, UR4, 0x18 ;  /* 0x000000042e057291 */ /* 0x000fe2000f8ec0ff */
[----:B------:R-:W-:Y:S02]  /*4440*/  UMOV UR6, 0x400 ;  /* 0x0000040000067882 */ /* 0x000fe40000000000 */
[----:B------:R-:W-:-:S06]  /*4450*/  ULEA UR6, UR46, UR6, 0x18 ;  /* 0x000000062e067291 */ /* 0x000fcc000f8ec0ff */
[----:B------:R-:W2:Y:S02]  /*4460*/  LDS.U8 R0, [UR5+0x1c] ;  /* 0x00001c05ff007984 */ /* 0x000ea40008000000 */
[----:B--2---:R-:W-:-:S13]  /*4470*/  ISETP.NE.AND P0, PT, R0, RZ, PT ;  /* 0x000000ff0000720c */ /* 0x004fda0003f05270 */
[----:B------:R-:W-:Y:S05]  /*4480*/  @P0 BRA `(.L_x_85) ;  /* 0x0000000400080947 */ /* 0x000fea0003800000 */
[----:B------:R-:W-:Y:S02]  /*4490*/  UISETP.NE.U32.AND UP1, UPT, UR27, 0x1, UPT ;  /* 0x000000011b00788c */ /* 0x000fe4000bf25070 */
[----:B------:R-:W-:-:S07]  /*44a0*/  UIADD3 UR7, UPT, UPT, UR5, 0x8, URZ ;  /* 0x0000000805077890 */ /* 0x000fce000fffe0ff */
[----:B------:R-:W-:Y:S05]  /*44b0*/  BRA.U !UP1, `(.L_x_86) ;  /* 0x00000001099c7547 */ /* 0x000fea000b800000 */
[----:B------:R-:W-:Y:S01]  /*44c0*/  ELECT P0, URZ, PT ;  /* 0x0000000000ff782f */ /* 0x000fe20003800000 */
[----:B------:R-:W-:-:S12]  /*44d0*/  BSSY B0, `(.L_x_86) ;  /* 0x0000025000007945 */ /* 0x000fd80003800000 */
[----:B------:R-:W-:Y:S05]  /*44e0*/  @!P0 BRA `(.L_x_87) ;  /* 0x00000000008c8947 */ /* 0x000fea0003800000 */
[----:B------:R-:W-:-:S05]  /*44f0*/  UMOV UR4, 0x10 ;  /* 0x0000001000047882 */ /* 0x000fca0000000000 */
[----:B------:R-:W-:Y:S04]  /*4500*/  DEPBAR.LE SB2, 0x36 ;  /* 0x0000ad800000791a */ /* 0x000fe80000000000 */
[----:B------:R-:W2:Y:S02]  /*4510*/  UTCATOMSWS.2CTA.FIND_AND_SET.ALIGN UP0, UR4, UR4 ;  /* 0x00000004000475e3 */ /* 0x000ea40008200800 */
[----:B--2---:R-:W-:Y:S01]  /*4520*/  MOV R11, UR4 ;  /* 0x00000004000b7c02 */ /* 0x004fe20008000f00 */
[----:B------:R-:W-:Y:S06]  /*4530*/  BRA.U UP0, `(.L_x_88) ;  /* 0x0000000100187547 */ /* 0x000fec000b800000 */
.L_x_89:
[----:B------:R-:W-:Y:S05]  /*4540*/  NANOSLEEP 0x64 ;  /* 0x000000640000795d */ /* 0x000fea0003800000 */
[----:B------:R-:W-:-:S05]  /*4550*/  UMOV UR4, 0x10 ;  /* 0x0000001000047882 */ /* 0x000fca0000000000 */
[----:B------:R-:W-:Y:S04]  /*4560*/  DEPBAR.LE SB2, 0x36 ;  /* 0x0000ad800000791a */ /* 0x000fe80000000000 */
[----:B------:R-:W2:Y:S02]  /*4570*/  UTCATOMSWS.2CTA.FIND_AND_SET.ALIGN UP0, UR4, UR4 ;  /* 0x00000004000475e3 */ /* 0x000ea40008200800 */
[----:B--2---:R-:W-:Y:S01]  /*4580*/  MOV R11, UR4 ;  /* 0x00000004000b7c02 */ /* 0x004fe20008000f00 */
[----:B------:R-:W-:Y:S05]  /*4590*/  BRA.U !UP0, `(.L_x_89) ;  /* 0xfffffffd08e87547 */ /* 0x000fea000b83ffff */
.L_x_88:
[----:B------:R-:W2:Y:S01]  /*45a0*/  LDS R7, [UR5+0x10] ;  /* 0x00001005ff077984 */ /* 0x000ea20008000800 */
[----:B------:R-:W-:Y:S01]  /*45b0*/  IMAD.U32 R5, RZ, RZ, UR6 ;  /* 0x00000006ff057e24 */ /* 0x000fe2000f8e00ff */
[----:B------:R-:W-:-:S03]  /*45c0*/  MOV R4, UR28 ;  /* 0x0000001c00047c02 */ /* 0x000fc60008000f00 */
[----:B------:R-:W-:Y:S01]  /*45d0*/  VIADD R5, R5, 0x2e0 ;  /* 0x000002e005057836 */ /* 0x000fe20000000000 */
[----:B--2---:R-:W-:-:S04]  /*45e0*/  SHF.L.U32 R7, R7, 0x1f, RZ ;  /* 0x0000001f07077819 */ /* 0x004fc800000006ff */
[----:B------:R-:W2:Y:S02]  /*45f0*/  SYNCS.PHASECHK.TRANS64.TRYWAIT P0, [UR5+0x8], R7 ;  /* 0x00000807ff0075a7 */ /* 0x000ea40008001105 */
[----:B--2---:R-:W-:Y:S05]  /*4600*/  @P0 BRA `(.L_x_90) ;  /* 0x0000000000080947 */ /* 0x004fea0003800000 */
[----:B------:R-:W2:Y:S02]  /*4610*/  SYNCS.PHASECHK.TRANS64.TRYWAIT P0, [UR5+0x8], R7 ;  /* 0x00000807ff0075a7 */ /* 0x000ea40008001105 */
[----:B--2---:R-:W-:Y:S05]  /*4620*/  @!P0 BRA `(.L_x_91) ;  /* 0x0000006800848947 */ /* 0x004fea0003800000 */
.L_x_90:
[----:B--2---:R-:W-:Y:S01]  /*4630*/  HFMA2 R0, -RZ, RZ, 0, 5.9604644775390625e-08 ;  /* 0x00000001ff007431 */ /* 0x004fe200000001ff */
[----:B------:R-:W-:Y:S01]  /*4640*/  UPRMT UR4, UR28, 0x654, UR7 ;  /* 0x000006541c047896 */ /* 0x000fe20008000007 */
[----:B------:R-:W-:Y:S01]  /*4650*/  IMAD.MOV.U32 R8, RZ, RZ, 0xffff ;  /* 0x0000ffffff087424 */ /* 0x000fe200078e00ff */
[----:B------:R-:W-:Y:S01]  /*4660*/  PRMT R4, R4, 0x654, R5 ;  /* 0x0000065404047816 */ /* 0x000fe20000000005 */
[----:B------:R-:W-:Y:S02]  /*4670*/  IMAD.MOV.U32 R6, RZ, RZ, 0x4 ;  /* 0x00000004ff067424 */ /* 0x000fe400078e00ff */
[----:B------:R-:W-:Y:S01]  /*4680*/  IMAD.SHL.U32 R9, R11, 0x20, RZ ;  /* 0x000000200b097824 */ /* 0x000fe200078e00ff */
[----:B------:R-:W-:Y:S02]  /*4690*/  MOV R5, UR4 ;  /* 0x0000000400057c02 */ /* 0x000fe40008000f00 */
[-C--:B------:R-:W-:Y:S01]  /*46a0*/  SHF.L.U32 R8, R8, R11.reuse, RZ ;  /* 0x0000000b08087219 */ /* 0x080fe200000006ff */
[----:B------:R2:W-:Y:S01]  /*46b0*/  SYNCS.ARRIVE.TRANS64.RED RZ, [UR4], R6 ;  /* 0x00000006ffff79a7 */ /* 0x0005e20008000404 */
[----:B------:R-:W-:Y:S01]  /*46c0*/  SHF.L.U32 R7, R0, R11, RZ ;  /* 0x0000000b00077219 */ /* 0x000fe200000006ff */
[----:B------:R2:W-:Y:S04]  /*46d0*/  STS [UR6+0x2e0], R9 ;  /* 0x0002e009ff007988 */ /* 0x0005e80008000806 */
[----:B------:R2:W-:Y:S04]  /*46e0*/  STAS [R4.64], R11 ;  /* 0x0000000b04007dbd */ /* 0x0005e8000c0008ff */
[----:B------:R2:W-:Y:S04]  /*46f0*/  ATOMS.OR RZ, [UR5+0x14], R8 ;  /* 0x00001408ffff798c */ /* 0x0005e8000b000005 */
[----:B------:R2:W-:Y:S04]  /*4700*/  ATOMS.OR RZ, [UR5+0x18], R7 ;  /* 0x00001807ffff798c */ /* 0x0005e8000b000005 */
[----:B------:R2:W-:Y:S02]  /*4710*/  ATOMS.XOR RZ, [UR5+0x10], R0 ;  /* 0x00001000ffff798c */ /* 0x0005e4000b800005 */
.L_x_87:
[----:B-1----:R-:W-:Y:S05]  /*4720*/  BSYNC B0 ;  /* 0x0000000000007941 */ /* 0x002fea0003800000 */
.L_x_86:
[----:B------:R-:W-:Y:S05]  /*4730*/  BRA.U UP1, `(.L_x_92) ;  /* 0x00000001016c7547 */ /* 0x000fea000b800000 */
[----:B------:R-:W-:-:S03]  /*4740*/  UMOV UR4, 0xffffffff ;  /* 0xffffffff00047882 */ /* 0x000fc60000000000 */
[----:B------:R-:W-:Y:S05]  /*4750*/  BRA.DIV UR4, `(.L_x_93) ;  /* 0x0000006a04507947 */ /* 0x000fea000b800000 */
[----:B------:R-:W-:-:S13]  /*4760*/  ELECT P0, URZ, PT ;  /* 0x0000000000ff782f */ /* 0x000fda0003800000 */
.L_x_225:
[----:B------:R-:W-:Y:S05]  /*4770*/  @!P0 BRA `(.L_x_92) ;  /* 0x00000000005c8947 */ /* 0x000fea0003800000 */
[----:B--2---:R-:W2:Y:S02]  /*4780*/  LDS R5, [UR5+0x10] ;  /* 0x00001005ff057984 */ /* 0x004ea40008000800 */
[----:B--2---:R-:W-:-:S04]  /*4790*/  SHF.L.U32 R5, R5, 0x1f, RZ ;  /* 0x0000001f05057819 */ /* 0x004fc800000006ff */
[----:B------:R-:W2:Y:S02]  /*47a0*/  SYNCS.PHASECHK.TRANS64.TRYWAIT P0, [UR5+0x8], R5 ;  /* 0x00000805ff0075a7 */ /* 0x000ea40008001105 */
[----:B--2---:R-:W-:Y:S05]  /*47b0*/  @P0 BRA `(.L_x_94) ;  /* 0x0000000000080947 */ /* 0x004fea0003800000 */
[----:B------:R-:W2:Y:S02]  /*47c0*/  SYNCS.PHASECHK.TRANS64.TRYWAIT P0, [UR5+0x8], R5 ;  /* 0x00000805ff0075a7 */ /* 0x000ea40008001105 */
[----:B--2---:R-:W-:Y:S05]  /*47d0*/  @!P0 BRA `(.L_x_95) ;  /* 0x0000006800548947 */ /* 0x004fea0003800000 */
.L_x_94:
[----:B------:R-:W3:Y:S01]  /*47e0*/  LDS R7, [UR6+0x2e0] ;  /* 0x0002e006ff077984 */ /* 0x000ee20008000800 */
[----:B--2---:R-:W-:Y:S02]  /*47f0*/  HFMA2 R0, -RZ, RZ, 0, 5.9604644775390625e-08 ;  /* 0x00000001ff007431 */ /* 0x004fe400000001ff */
[----:B------:R-:W-:Y:S01]  /*4800*/  IMAD.MOV.U32 R4, RZ, RZ, 0xffff ;  /* 0x0000ffffff047424 */ /* 0x000fe200078e00ff */
[----:B------:R-:W-:Y:S01]  /*4810*/  UPRMT UR4, UR28, 0x654, UR7 ;  /* 0x000006541c047896 */ /* 0x000fe20008000007 */
[----:B---3--:R-:W-:-:S03]  /*4820*/  IMAD.SHL.U32 R5, R7, 0x20, RZ ;  /* 0x0000002007057824 */ /* 0x008fc600078e00ff */
[-C--:B------:R-:W-:Y:S02]  /*4830*/  SHF.L.U32 R4, R4, R7.reuse, RZ ;  /* 0x0000000704047219 */ /* 0x080fe400000006ff */
[----:B------:R-:W-:Y:S01]  /*4840*/  SHF.L.U32 R7, R0, R7, RZ ;  /* 0x0000000700077219 */ /* 0x000fe200000006ff */
[----:B------:R3:W-:Y:S04]  /*4850*/  STS [UR6+0x2e0], R5 ;  /* 0x0002e005ff007988 */ /* 0x0007e80008000806 */
[----:B------:R3:W-:Y:S04]  /*4860*/  ATOMS.OR RZ, [UR5+0x14], R4 ;  /* 0x00001404ffff798c */ /* 0x0007e8000b000005 */
[----:B------:R3:W-:Y:S01]  /*4870*/  ATOMS.OR RZ, [UR5+0x18], R7 ;  /* 0x00001807ffff798c */ /* 0x0007e2000b000005 */
[----:B------:R-:W-:Y:S03]  /*4880*/  SYNCS.ARRIVE.TRANS64.RED.A1T0 RZ, [UR4], RZ ;  /* 0x000000ffffff79a7 */ /* 0x000fe60008100404 */
[----:B------:R3:W-:Y:S01]  /*4890*/  ATOMS.XOR RZ, [UR5+0x10], R0 ;  /* 0x00001000ffff798c */ /* 0x0007e2000b800005 */
[----:B------:R-:W-:Y:S05]  /*48a0*/  BRA `(.L_x_92) ;  /* 0x0000000000107947 */ /* 0x000fea0003800000 */
.L_x_85:
[----:B------:R-:W-:Y:S02]  /*48b0*/  MOV R0, 0xffffffff ;  /* 0xffffffff00007802 */ /* 0x000fe40000000f00 */
[----:B------:R-:W-:-:S03]  /*48c0*/  MOV R4, 0x48f0 ;  /* 0x000048f000047802 */ /* 0x000fc60000000f00 */
[----:B------:R2:W-:Y:S04]  /*48d0*/  STS [UR6+0x2e0], R0 ;  /* 0x0002e000ff007988 */ /* 0x0005e80008000806 */
[----:B-12--5:R-:W-:Y:S05]  /*48e0*/  CALL.REL.NOINC `($__internal_1_$__cuda_sm10x_tcgen05_guardrail_trap_phase_invalid_during_alloc) ;  /* 0x0000006c009c7944 */ /* 0x026fea0003c00000 */
.L_x_92:
[----:B------:R-:W-:Y:S05]  /*48f0*/  WARPSYNC.ALL ;  /* 0x0000000000007948 */ /* 0x000fea0003800000 */
[----:B------:R-:W4:Y:S01]  /*4900*/  S2UR UR4, SR_CgaCtaId ;  /* 0x00000000000479c3 */ /* 0x000f220000008800 */
[----:B------:R-:W-:Y:S01]  /*4910*/  UMOV UR13, 0x400 ;  /* 0x00000400000d7882 */ /* 0x000fe20000000000 */
[----:B------:R-:W-:-:S06]  /*4920*/  NOP ;  /* 0x0000000000007918 */ /* 0x000fcc0000000000 */
[----:B------:R-:W-:Y:S06]  /*4930*/  BAR.ARV 0x6, 0xa0 ;  /* 0x0182800000007b1d */ /* 0x000fec0000002000 */
[----:B------:R-:W1:Y:S01]  /*4940*/  LDCU UR6, c[0x0][0x38c] ;  /* 0x00007180ff0677ac */ /* 0x000e620008000800 */
[----:B------:R-:W-:Y:S01]  /*4950*/  LOP3.LUT R3, R3, 0xffff, RZ, 0xc0, !PT ;  /* 0x0000ffff03037812 */ /* 0x000fe200078ec0ff */
[----:B--2---:R-:W-:Y:S01]  /*4960*/  IMAD.MOV.U32 R9, RZ, RZ, 0x1 ;  /* 0x00000001ff097424 */ /* 0x004fe200078e00ff */
[----:B------:R-:W-:Y:S01]  /*4970*/  LOP3.LUT R2, R2, 0xffff, RZ, 0xc0, !PT ;  /* 0x0000ffff02027812 */ /* 0x000fe200078ec0ff */
[----:B------:R-:W-:Y:S01]  /*4980*/  IMAD.MOV.U32 R8, RZ, RZ, RZ ;  /* 0x000000ffff087224 */ /* 0x000fe200078e00ff */
[----:B------:R-:W-:Y:S01]  /*4990*/  R2UR UR16, R3 ;  /* 0x00000000031072ca */ /* 0x000fe200000e0000 */
[----:B------:R-:W-:Y:S01]  /*49a0*/  UMOV UR20, URZ ;  /* 0x000000ff00147c82 */ /* 0x000fe20008000000 */
[----:B------:R-:W-:-:S02]  /*49b0*/  R2UR UR24, R2 ;  /* 0x00000000021872ca */ /* 0x000fc400000e0000 */
[----:B------:R-:W-:Y:S01]  /*49c0*/  CS2R R2, SRZ ;  /* 0x0000000000027805 */ /* 0x000fe2000001ff00 */
[----:B------:R-:W-:Y:S01]  /*49d0*/  UMOV UR10, URZ ;  /* 0x000000ff000a7c82 */ /* 0x000fe20008000000 */
[----:B----4-:R-:W-:Y:S02]  /*49e0*/  ULEA UR13, UR4, UR13, 0x18 ;  /* 0x0000000d040d7291 */ /* 0x010fe4000f8ec0ff */
[----:B------:R-:W-:Y:S02]  /*49f0*/  UISETP.NE.AND UP3, UPT, UR27, URZ, UPT ;  /* 0x000000ff1b00728c */ /* 0x000fe4000bf65270 */
[----:B------:R-:W-:Y:S02]  /*4a00*/  UIADD3 UR5, UPT, UPT, UR13, 0x8600, URZ ;  /* 0x000086000d057890 */ /* 0x000fe4000fffe0ff */
[----:B------:R-:W-:Y:S02]  /*4a10*/  UIADD3 UR4, UPT, UPT, UR13, 0x28600, URZ ;  /* 0x000286000d047890 */ /* 0x000fe4000fffe0ff */
[----:B-1----:R-:W-:Y:S01]  /*4a20*/  UIADD3 UR6, UPT, UPT, UR6, 0x1f, URZ ;  /* 0x0000001f06067890 */ /* 0x002fe2000fffe0ff */
[----:B---3--:R-:W1:Y:S01]  /*4a30*/  LDS R0, [UR13+0x2e0] ;  /* 0x0002e00dff007984 */ /* 0x008e620008000800 */
[----:B------:R-:W-:-:S02]  /*4a40*/  USHF.R.U32.HI UR5, URZ, 0x4, UR5 ;  /* 0x00000004ff057899 */ /* 0x000fc40008011605 */
[----:B------:R-:W-:Y:S02]  /*4a50*/  USHF.R.S32.HI UR21, URZ, 0x1f, UR6 ;  /* 0x0000001fff157899 */ /* 0x000fe40008011406 */
[----:B------:R-:W-:Y:S02]  /*4a60*/  USHF.R.U32.HI UR4, URZ, 0x4, UR4 ;  /* 0x00000004ff047899 */ /* 0x000fe40008011604 */
[----:B------:R-:W-:Y:S02]  /*4a70*/  ULEA.HI UR21, UR21, UR6, URZ, 0x5 ;  /* 0x0000000615157291 */ /* 0x000fe4000f8f28ff */
[----:B------:R-:W-:Y:S02]  /*4a80*/  ULOP3.LUT UR5, UR5, 0x3fff, URZ, 0xc0, !UPT ;  /* 0x00003fff05057892 */ /* 0x000fe4000f8ec0ff */
[----:B------:R-:W-:Y:S02]  /*4a90*/  USHF.R.S32.HI UR21, URZ, 0x5, UR21 ;  /* 0x00000005ff157899 */ /* 0x000fe40008011415 */
[----:B------:R-:W-:-:S02]  /*4aa0*/  ULOP3.LUT UR18, UR4, 0x3fff, URZ, 0xc0, !UPT ;  /* 0x00003fff04127892 */ /* 0x000fc4000f8ec0ff */
[----:B------:R-:W-:Y:S02]  /*4ab0*/  UISETP.LT.AND UP0, UPT, UR21, 0x1, UPT ;  /* 0x000000011500788c */ /* 0x000fe4000bf01270 */
[----:B------:R-:W-:Y:S02]  /*4ac0*/  ULOP3.LUT UR17, UR5, 0x10000, URZ, 0xfc, !UPT ;  /* 0x0001000005117892 */ /* 0x000fe4000f8efcff */
[----:B------:R-:W-:Y:S02]  /*4ad0*/  ULOP3.LUT UR18, UR18, 0x10000, URZ, 0xfc, !UPT ;  /* 0x0001000012127892 */ /* 0x000fe4000f8efcff */
[----:B------:R-:W-:Y:S01]  /*4ae0*/  USEL UR25, UR21, 0x1, !UP0 ;  /* 0x0000000115197887 */ /* 0x000fe2000c000000 */
[----:B------:R-:W-:Y:S01]  /*4af0*/  UMOV UR11, URZ ;  /* 0x000000ff000b7c82 */ /* 0x000fe20008000000 */
[----:B------:R-:W-:Y:S01]  /*4b00*/  UMOV UR22, 0x0 ;  /* 0x0000000000167882 */ /* 0x000fe20000000000 */
[----:B------:R-:W-:Y:S01]  /*4b10*/  UMOV UR23, 0x102004a0 ;  /* 0x102004a000177882 */ /* 0x000fe20000000000 */
[----:B-1----:R-:W-:-:S15]  /*4b20*/  R2UR UR26, R0 ;  /* 0x00000000001a72ca */ /* 0x002fde00000e0000 */
.L_x_103:
[C---:B------:R-:W-:Y:S02]  /*4b30*/  LEA R0, R8.reuse, UR13, 0x3 ;  /* 0x0000000d08007c11 */ /* 0x040fe4000f8e18ff */
[----:B------:R-:W-:Y:S02]  /*4b40*/  SHF.L.U32 R5, R3, 0x1f, RZ ;  /* 0x0000001f03057819 */ /* 0x000fe400000006ff */
[----:B------:R-:W-:Y:S02]  /*4b50*/  LEA R4, R8, UR13, 0x4 ;  /* 0x0000000d08047c11 */ /* 0x000fe4000f8e20ff */
[----:B------:R-:W1:Y:S02]  /*4b60*/  SYNCS.PHASECHK.TRANS64.TRYWAIT P0, [R0+URZ+0x230], R5 ;  /* 0x00023005000075a7 */ /* 0x000e6400080011ff */
[----:B-1-3--:R-:W-:Y:S05]  /*4b70*/  @!P0 BRA `(.L_x_96) ;  /* 0x0000006400848947 */ /* 0x00afea0003800000 */
.L_x_226:
[----:B-1----:R-:W1:Y:S01]  /*4b80*/  LDS.128 R4, [R4+0x2c0] ;  /* 0x0002c00004047984 */ /* 0x002e620000000c00 */
[----:B------:R-:W-:Y:S02]  /*4b90*/  VIADD R0, R0, 0x240 ;  /* 0x0000024000007836 */ /* 0x000fe40000000000 */
[----:B------:R-:W-:Y:S01]  /*4ba0*/  VIADD R8, R8, 0x1 ;  /* 0x0000000108087836 */ /* 0x000fe20000000000 */
[----:B------:R-:W-:Y:S01]  /*4bb0*/  @!PT LDS RZ, [RZ] ;  /* 0x00000000fffff984 */ /* 0x000fe20000000800 */
[----:B------:R-:W-:Y:S01]  /*4bc0*/  @!PT LDS RZ, [RZ] ;  /* 0x00000000fffff984 */ /* 0x000fe20000000800 */
[----:B------:R-:W-:Y:S01]  /*4bd0*/  @!PT LDS RZ, [RZ] ;  /* 0x00000000fffff984 */ /* 0x000fe20000000800 */
[----:B------:R-:W-:Y:S01]  /*4be0*/  @!PT LDS RZ, [RZ] ;  /* 0x00000000fffff984 */ /* 0x000fe20000000800 */
[----:B------:R2:W-:Y:S06]  /*4bf0*/  MEMBAR.ALL.CTA ;  /* 0x0000000000007992 */ /* 0x0005ec0000008000 */
[----:B--2---:R-:W2:Y:S01]  /*4c00*/  FENCE.VIEW.ASYNC.S ;  /* 0x00000000000073c6 */ /* 0x004ea20000000000 */
[----:B------:R-:W-:-:S04]  /*4c10*/  PRMT R0, RZ, 0x654, R0 ;  /* 0x00000654ff007816 */ /* 0x000fc80000000000 */
[----:B--2---:R2:W-:Y:S01]  /*4c20*/  SYNCS.ARRIVE.TRANS64.RED.A1T0 RZ, [R0+URZ], RZ ;  /* 0x000000ff00ff79a7 */ /* 0x0045e200081004ff */
[----:B-1----:R-:W-:Y:S01]  /*4c30*/  LOP3.LUT P1, RZ, R6, 0x1, RZ, 0xc0, !PT ;  /* 0x0000000106ff7812 */ /* 0x002fe2000782c0ff */
[----:B--2---:R-:W-:-:S12]  /*4c40*/  BRA.U UP3, `(.L_x_97) ;  /* 0x0000000103cc7547 */ /* 0x004fd8000b800000 */
[----:B------:R-:W1:Y:S01]  /*4c50*/  LDCU UR4, c[0x0][0x38c] ;  /* 0x00007180ff0477ac */ /* 0x000e620008000800 */
[----:B------:R-:W-:Y:S02]  /*4c60*/  PLOP3.LUT P2, PT, PT, PT, PT, 0x80, 0x8 ;  /* 0x000000000008781c */ /* 0x000fe40003f4f070 */
[----:B------:R-:W-:Y:S01]  /*4c70*/  SHF.L.U32 R5, R9, 0x1f, RZ ;  /* 0x0000001f09057819 */ /* 0x000fe200000006ff */
[----:B------:R-:W-:Y:S02]  /*4c80*/  ULEA UR19, UR20, UR13, 0x3 ;  /* 0x0000000d14137291 */ /* 0x000fe4000f8e18ff */
[----:B-1----:R-:W-:-:S06]  /*4c90*/  UISETP.GE.AND UP0, UPT, UR4, 0x1, UPT ;  /* 0x000000010400788c */ /* 0x002fcc000bf06270 */
[----:B------:R-:W-:-:S05]  /*4ca0*/  PLOP3.LUT P0, PT, PT, PT, UP0, 0x80, 0x8 ;  /* 0x000000000008781c */ /* 0x000fca0003f0f008 */
[----:B------:R-:W-:-:S08]  /*4cb0*/  @UP0 ULEA UR4, UR10, UR13, 0x3 ;  /* 0x0000000d0a040291 */ /* 0x000fd0000f8e18ff */
[----:B------:R-:W-:-:S04]  /*4cc0*/  @P0 SHF.L.U32 R0, R2, 0x1f, RZ ;  /* 0x0000001f02000819 */ /* 0x000fc800000006ff */
[----:B------:R1:W2:Y:S01]  /*4cd0*/  @P0 SYNCS.PHASECHK.TRANS64.TRYWAIT P2, [UR4], R0 ;  /* 0x00000000ff0005a7 */ /* 0x0002a20008041104 */
[----:B------:R-:W3:Y:S02]  /*4ce0*/  SYNCS.PHASECHK.TRANS64.TRYWAIT P0, [UR19+0x270], R5 ;  /* 0x00027005ff0075a7 */ /* 0x000ee40008001113 */
[----:B-123--:R-:W-:Y:S05]  /*4cf0*/  @!P0 BRA `(.L_x_98) ;  /* 0x0000006400388947 */ /* 0x00efea0003800000 */
.L_x_228:
[----:B------:R-:W-:Y:S01]  /*4d00*/  UMOV UR14, UR11 ;  /* 0x0000000b000e7c82 */ /* 0x000fe20008000000 */
[----:B------:R-:W-:Y:S05]  /*4d10*/  BRA.U !UP0, `(.L_x_99) ;  /* 0x0000000108887547 */ /* 0x000fea000b800000 */
[----:B------:R-:W-:Y:S02]  /*4d20*/  UIADD3 UR14, UPT, UPT, UR25, UR11, URZ ;  /* 0x0000000b190e7290 */ /* 0x000fe4000fffe0ff */
[----:B------:R-:W-:Y:S02]  /*4d30*/  ULEA UR15, UR20, UR26, 0x7 ;  /* 0x0000001a140f7291 */ /* 0x000fe4000f8e38ff */
[----:B------:R-:W-:Y:S01]  /*4d40*/  UPLOP3.LUT UP2, UPT, UPT, UPT, UPT, 0x40, 0x4 ;  /* 0x000000000004789c */ /* 0x000fe20003f4e870 */
[----:B------:R-:W-:Y:S01]  /*4d50*/  UMOV UR12, UR21 ;  /* 0x00000015000c7c82 */ /* 0x000fe20008000000 */
[----:B------:R-:W-:-:S09]  /*4d60*/  UMOV UR5, UR10 ;  /* 0x0000000a00057c82 */ /* 0x000fd20008000000 */
.L_x_102:
[----:B--2---:R-:W-:Y:S01]  /*4d70*/  ULEA UR6, UR5, UR13, 0x3 ;  /* 0x0000000d05067291 */ /* 0x004fe2000f8e18ff */
[----:B---3--:R-:W-:Y:S11]  /*4d80*/  @P2 BRA `(.L_x_100) ;  /* 0x00000000000c2947 */ /* 0x008ff60003800000 */
[----:B-1----:R-:W-:Y:S04]  /*4d90*/  SHF.L.U32 R5, R2, 0x1f, RZ ;  /* 0x0000001f02057819 */ /* 0x002fe800000006ff */
[----:B------:R-:W1:Y:S02]  /*4da0*/  SYNCS.PHASECHK.TRANS64.TRYWAIT P0, [UR6], R5 ;  /* 0x00000005ff0075a7 */ /* 0x000e640008001106 */
[----:B-1----:R-:W-:Y:S05]  /*4db0*/  @!P0 BRA `(.L_x_101) ;  /* 0x0000006400208947 */ /* 0x002fea0003800000 */
.L_x_100:
[----:B------:R-:W-:Y:S01]  /*4dc0*/  UISETP.NE.AND UP0, UPT, UR12, 0x1, UPT ;  /* 0x000000010c00788c */ /* 0x000fe2000bf05270 */
[----:B------:R-:W-:Y:S01]  /*4dd0*/  PLOP3.LUT P2, PT, PT, PT, PT, 0x80, 0x8 ;  /* 0x000000000008781c */ /* 0x000fe20003f4f070 */
[----:B------:R-:W-:Y:S02]  /*4de0*/  UIADD3 UR4, UPT, UPT, UR5, 0x1, URZ ;  /* 0x0000000105047890 */ /* 0x000fe4000fffe0ff */
[----:B------:R-:W-:Y:S02]  /*4df0*/  ULEA UR8, UR5, UR18, 0x7 ;  /* 0x0000001205087291 */ /* 0x000fe4000f8e38ff */
[----:B------:R-:W-:Y:S01]  /*4e00*/  UISETP.NE.AND UP1, UPT, UR4, 0x20, UPT ;  /* 0x000000200400788c */ /* 0x000fe2000bf25270 */
[----:B------:R-:W-:Y:S01]  /*4e10*/  PLOP3.LUT P0, PT, PT, PT, UP0, 0x80, 0x8 ;  /* 0x000000000008781c */ /* 0x000fe20003f0f008 */
[----:B------:R-:W-:Y:S02]  /*4e20*/  UIADD3 UR11, UPT, UPT, UR11, 0x1, URZ ;  /* 0x000000010b0b7890 */ /* 0x000fe4000fffe0ff */
[----:B------:R-:W-:Y:S02]  /*4e30*/  USEL UR7, URZ, 0x1, UP1 ;  /* 0x00000001ff077887 */ /* 0x000fe40008800000 */
[----:B------:R-:W-:Y:S01]  /*4e40*/  USEL UR10, UR4, URZ, UP1 ;  /* 0x000000ff040a7287 */ /* 0x000fe20008800000 */
[----:B------:R-:W-:Y:S01]  /*4e50*/  UMOV UR9, 0xc0004010 ;  /* 0xc000401000097882 */ /* 0x000fe20000000000 */
[----:B------:R-:W-:Y:S02]  /*4e60*/  UIADD3 UR12, UPT, UPT, UR12, -0x1, URZ ;  /* 0xffffffff0c0c7890 */ /* 0x000fe4000fffe0ff */
[----:B------:R-:W-:Y:S01]  /*4e70*/  LOP3.LUT R2, R2, UR7, RZ, 0x3c, !PT ;  /* 0x0000000702027c12 */ /* 0x000fe2000f8e3cff */
[----:B------:R-:W-:Y:S01]  /*4e80*/  @UP0 ULEA UR4, UR10, UR13, 0x3 ;  /* 0x0000000d0a040291 */ /* 0x000fe2000f8e18ff */
[----:B------:R-:W-:Y:S02]  /*4e90*/  UMOV UR7, 0xc0004010 ;  /* 0xc000401000077882 */ /* 0x000fe40000000000 */
[----:B-1----:R-:W-:Y:S01]  /*4ea0*/  @P0 SHF.L.U32 R0, R2, 0x1f, RZ ;  /* 0x0000001f02000819 */ /* 0x002fe200000006ff */
[----:B------:R-:W-:Y:S05]  /*4eb0*/  UISETP.NE.AND UP0, UPT, UR11, UR14, UPT ;  /* 0x0000000e0b00728c */ /* 0x000fea000bf05270 */
[----:B------:R2:W3:Y:S01]  /*4ec0*/  @P0 SYNCS.PHASECHK.TRANS64.TRYWAIT P2, [UR4], R0 ;  /* 0x00000000ff0005a7 */ /* 0x0004e20008041104 */
[----:B------:R-:W-:Y:S02]  /*4ed0*/  UIADD3 UR4, UPT, UPT, UR6, 0x100, URZ ;  /* 0x0000010006047890 */ /* 0x000fe4000fffe0ff */
[----:B------:R-:W-:Y:S03]  /*4ee0*/  ULEA UR6, UR5, UR17, 0x8 ;  /* 0x0000001105067291 */ /* 0x000fe6000f8e40ff */
[----:B------:R-:W-:Y:S06]  /*4ef0*/  UMOV UR5, UR10 ;  /* 0x0000000a00057c82 */ /* 0x000fec0008000000 */
[----:B------:R2:W-:Y:S01]  /*4f00*/  UTCIMMA.2CTA gdesc[UR6], gdesc[UR8], tmem[UR15], tmem[UR22], idesc[UR23], UP2 ;  /* 0x00ff1608060075ea */ /* 0x0005e2000920010f */
[----:B------:R-:W-:Y:S01]  /*4f10*/  UPLOP3.LUT UP2, UPT, UPT, UPT, UPT, 0x80, 0x8 ;  /* 0x000000000008789c */ /* 0x000fe20003f4f070 */
[----:B------:R2:W-:Y:S01]  /*4f20*/  UTCBAR.2CTA.MULTICAST [UR4], URZ, UR16 ;  /* 0x000000ff040073e9 */ /* 0x0005e20008200810 */
[----:B------:R-:W-:Y:S09]  /*4f30*/  BRA.U UP0, `(.L_x_102) ;  /* 0xfffffffd008c7547 */ /* 0x000ff2000b83ffff */
.L_x_99:
[----:B--2---:R-:W-:Y:S01]  /*4f40*/  UIADD3 UR4, UPT, UPT, UR19, 0x250, URZ ;  /* 0x0000025013047890 */ /* 0x004fe2000fffe0ff */
[----:B------:R-:W-:-:S08]  /*4f50*/  UMOV UR11, UR14 ;  /* 0x0000000e000b7c82 */ /* 0x000fd00008000000 */
[----:B------:R2:W-:Y:S01]  /*4f60*/  UTCBAR.2CTA.MULTICAST [UR4], URZ, UR24 ;  /* 0x000000ff040073e9 */ /* 0x0005e20008200818 */
[----:B------:R-:W-:Y:S02]  /*4f70*/  NOP ;  /* 0x0000000000007918 */ /* 0x000fe40000000000 */
.L_x_97:
[----:B--2---:R-:W-:Y:S01]  /*4f80*/  UIADD3 UR4, UPT, UPT, UR20, 0x1, URZ ;  /* 0x0000000114047890 */ /* 0x004fe2000fffe0ff */
[----:B------:R-:W-:-:S03]  /*4f90*/  ISETP.NE.AND P0, PT, R8, 0x2, PT ;  /* 0x000000020800780c */ /* 0x000fc60003f05270 */
[----:B------:R-:W-:Y:S01]  /*4fa0*/  UISETP.NE.AND UP0, UPT, UR4, 0x4, UPT ;  /* 0x000000040400788c */ /* 0x000fe2000bf05270 */
[----:B-1----:R-:W-:Y:S02]  /*4fb0*/  SEL R0, RZ, 0x1, P0 ;  /* 0x00000001ff007807 */ /* 0x002fe40000000000 */
[----:B------:R-:W-:Y:S01]  /*4fc0*/  SEL R8, R8, RZ, P0 ;  /* 0x000000ff08087207 */ /* 0x000fe20000000000 */
[----:B------:R-:W-:Y:S01]  /*4fd0*/  USEL UR5, URZ, 0x1, UP0 ;  /* 0x00000001ff057887 */ /* 0x000fe20008000000 */
[----:B------:R-:W-:Y:S01]  /*4fe0*/  LOP3.LUT R3, R3, R0, RZ, 0x3c, !PT ;  /* 0x0000000003037212 */ /* 0x000fe200078e3cff */
[----:B------:R-:W-:-:S04]  /*4ff0*/  USEL UR20, UR4, URZ, UP0 ;  /* 0x000000ff04147287 */ /* 0x000fc80008000000 */
[----:B------:R-:W-:Y:S01]  /*5000*/  LOP3.LUT R9, R9, UR5, RZ, 0x3c, !PT ;  /* 0x0000000509097c12 */ /* 0x000fe2000f8e3cff */
[----:B------:R-:W-:Y:S07]  /*5010*/  @P1 BRA `(.L_x_103) ;  /* 0xfffffff800c41947 */ /* 0x000fee000383ffff */
[----:B------:R-:W1:Y:S01]  /*5020*/  S2UR UR8, SR_CgaCtaId ;  /* 0x00000000000879c3 */ /* 0x000e620000008800 */
[----:B------:R-:W-:Y:S01]  /*5030*/  ELECT P0, URZ, PT ;  /* 0x0000000000ff782f */ /* 0x000fe20003800000 */
[----:B------:R-:W-:Y:S01]  /*5040*/  HFMA2 R0, -RZ, RZ, 0, 5.9604644775390625e-08 ;  /* 0x00000001ff007431 */ /* 0x000fe200000001ff */
[----:B------:R-:W-:-:S05]  /*5050*/  UMOV UR4, 0x40 ;  /* 0x0000004000047882 */ /* 0x000fca0000000000 */
[----:B------:R-:W-:Y:S01]  /*5060*/  UVIRTCOUNT.DEALLOC.SMPOOL 0x80 ;  /* 0x000000800000784c */ /* 0x000fe20000000000 */
[----:B------:R-:W-:Y:S02]  /*5070*/  UISETP.NE.AND UP1, UPT, UR27, URZ, UPT ;  /* 0x000000ff1b00728c */ /* 0x000fe4000bf25270 */
[----:B-1----:R-:W-:-:S09]  /*5080*/  ULEA UR8, UR8, UR4, 0x18 ;  /* 0x0000000408087291 */ /* 0x002fd2000f8ec0ff */
[----:B------:R1:W-:Y:S01]  /*5090*/  @P0 STS.U8 [UR8+0x1c], R0 ;  /* 0x00001c00ff000988 */ /* 0x0003e20008000008 */
[----:B------:R-:W-:Y:S05]  /*50a0*/  BRA.U UP1, `(.L_x_104) ;  /* 0x0000000101a07547 */ /* 0x000fea000b800000 */
[----:B------:R-:W-:Y:S01]  /*50b0*/  UIADD3 UR7, UPT, UPT, UR13, 0x270, URZ ;  /* 0x000002700d077890 */ /* 0x000fe2000fffe0ff */
[----:B------:R-:W-:-:S03]  /*50c0*/  SHF.L.U32 R3, R9, 0x1f, RZ ;  /* 0x0000001f09037819 */ /* 0x000fc600000006ff */
[----:B------:R-:W-:-:S09]  /*50d0*/  ULEA UR4, UR20, UR7, 0x3 ;  /* 0x0000000714047291 */ /* 0x000fd2000f8e18ff */
[----:B------:R-:W2:Y:S02]  /*50e0*/  SYNCS.PHASECHK.TRANS64.TRYWAIT P0, [UR4], R3 ;  /* 0x00000003ff0075a7 */ /* 0x000ea40008001104 */
[----:B--2---:R-:W-:Y:S05]  /*50f0*/  @!P0 BRA `(.L_x_105) ;  /* 0x0000006000688947 */ /* 0x004fea0003800000 */
.L_x_231:
        /* <DEDUP_REMOVED lines=9> */
.L_x_233:
        /* <DEDUP_REMOVED lines=9> */
.L_x_235:
[----:B------:R-:W-:-:S04]  /*5220*/  UIADD3 UR4, UPT, UPT, UR4, 0x1, URZ ;  /* 0x0000000104047890 */ /* 0x000fc8000fffe0ff */
[----:B------:R-:W-:-:S04]  /*5230*/  UISETP.NE.AND UP0, UPT, UR4, 0x4, UPT ;  /* 0x000000040400788c */ /* 0x000fc8000bf05270 */
[----:B------:R-:W-:Y:S02]  /*5240*/  USEL UR5, URZ, 0x1, UP0 ;  /* 0x00000001ff057887 */ /* 0x000fe40008000000 */
[----:B------:R-:W-:-:S04]  /*5250*/  USEL UR4, UR4, URZ, UP0 ;  /* 0x000000ff04047287 */ /* 0x000fc80008000000 */
[----:B------:R-:W-:Y:S01]  /*5260*/  ULEA UR4, UR4, UR7, 0x3 ;  /* 0x0000000704047291 */ /* 0x000fe2000f8e18ff */
[----:B-1----:R-:W-:-:S04]  /*5270*/  LOP3.LUT R3, R2, UR5, RZ, 0x3c, !PT ;  /* 0x0000000502037c12 */ /* 0x002fc8000f8e3cff */
[----:B------:R-:W-:Y:S01]  /*5280*/  SHF.L.U32 R3, R3, 0x1f, RZ ;  /* 0x0000001f03037819 */ /* 0x000fe200000006ff */
[----:B------:R-:W-:-:S04]  /*5290*/  IMAD.U32 R0, RZ, RZ, UR4 ;  /* 0x00000004ff007e24 */ /* 0x000fc8000f8e00ff */
[----:B------:R1:W2:Y:S03]  /*52a0*/  SYNCS.PHASECHK.TRANS64.TRYWAIT P0, [R0+URZ], R3 ;  /* 0x00000003000075a7 */ /* 0x0002a600080011ff */
[----:B--2---:R-:W-:Y:S05]  /*52b0*/  @!P0 NANOSLEEP.SYNCS 0x989680 ;  /* 0x009896800000895d */ /* 0x004fea0003900000 */
[----:B------:R-:W2:Y:S02]  /*52c0*/  @!P0 SYNCS.PHASECHK.TRANS64 P0, [R0+URZ], R3 ;  /* 0x00000003000085a7 */ /* 0x000ea400080010ff */
[----:B--2---:R-:W-:Y:S05]  /*52d0*/  @P0 BRA `(.L_x_108) ;  /* 0x0000000000200947 */ /* 0x004fea0003800000 */
.L_x_109:
[----:B--2---:R2:W4:Y:S02]  /*52e0*/  SYNCS.PHASECHK.TRANS64.TRYWAIT P0, [R0+URZ], R3 ;  /* 0x00000003000075a7 */ /* 0x00452400080011ff */
[----:B----4-:R-:W-:Y:S05]  /*52f0*/  @!P0 NANOSLEEP.SYNCS 0x989680 ;  /* 0x009896800000895d */ /* 0x010fea0003900000 */
[----:B------:R-:W4:Y:S02]  /*5300*/  @!P0 SYNCS.PHASECHK.TRANS64 P0, [R0+URZ], R3 ;  /* 0x00000003000085a7 */ /* 0x000f2400080010ff */
[----:B----4-:R-:W-:Y:S05]  /*5310*/  @!P0 BRA `(.L_x_109) ;  /* 0xfffffffc00f08947 */ /* 0x010fea000383ffff */
[----:B------:R-:W-:Y:S05]  /*5320*/  BRA `(.L_x_108) ;  /* 0x00000000000c7947 */ /* 0x000fea0003800000 */
.L_x_104:
[----:B------:R-:W-:-:S04]  /*5330*/  UIADD3 UR4, UPT, UPT, UR13, 0x2b0, URZ ;  /* 0x000002b00d047890 */ /* 0x000fc8000fffe0ff */
[----:B------:R-:W-:-:S09]  /*5340*/  UPRMT UR4, UR28, 0x654, UR4 ;  /* 0x000006541c047896 */ /* 0x000fd20008000004 */
[----:B------:R-:W-:Y:S03]  /*5350*/  SYNCS.ARRIVE.TRANS64.RED.A1T0 RZ, [UR4], RZ ;  /* 0x000000ffffff79a7 */ /* 0x000fe60008100404 */
.L_x_108:
[----:B-12---:R-:W-:Y:S01]  /*5360*/  SHF.L.U32 R3, RZ, 0x1f, RZ ;  /* 0x0000001fff037819 */ /* 0x006fe200000006ff */
[----:B------:R-:W-:Y:S01]  /*5370*/  UIADD3 UR4, UPT, UPT, UR13, 0x2b0, URZ ;  /* 0x000002b00d047890 */ /* 0x000fe2000fffe0ff */
[----:B------:R-:W-:Y:S02]  /*5380*/  PLOP3.LUT P0, PT, PT, PT, UP1, 0x80, 0x8 ;  /* 0x000000000008781c */ /* 0x000fe40003f0f018 */
[----:B------:R-:W1:Y:S02]  /*5390*/  SYNCS.PHASECHK.TRANS64.TRYWAIT P1, [UR13+0x2b0], R3 ;  /* 0x0002b003ff0075a7 */ /* 0x000e64000802110d */
[----:B-1----:R-:W-:Y:S09]  /*53a0*/  @!P1 BRA `(.L_x_110) ;  /* 0x0000006000049947 */ /* 0x002ff20003800000 */
.L_x_237:
[----:B------:R-:W-:Y:S01]  /*53b0*/  @!UP1 UPRMT UR4, UR28, 0x654, UR4 ;  /* 0x000006541c049896 */ /* 0x000fe20008000004 */
[----:B------:R-:W-:Y:S01]  /*53c0*/  UMOV UR5, 0xffff ;  /* 0x0000ffff00057882 */ /* 0x000fe20000000000 */
[----:B------:R-:W-:-:S07]  /*53d0*/  UMOV UR6, 0x1 ;  /* 0x0000000100067882 */ /* 0x000fce0000000000 */
[----:B------:R-:W-:Y:S01]  /*53e0*/  @!P0 SYNCS.ARRIVE.TRANS64.RED.A1T0 RZ, [UR4], RZ ;  /* 0x000000ffffff89a7 */ /* 0x000fe20008100404 */
[----:B------:R-:W-:Y:S01]  /*53f0*/  NOP ;  /* 0x0000000000007918 */ /* 0x000fe20000000000 */
[----:B-1----:R-:W1:Y:S01]  /*5400*/  LDS R0, [UR8+0x14] ;  /* 0x00001408ff007984 */ /* 0x002e620008000800 */
[----:B------:R-:W-:-:S04]  /*5410*/  ULOP3.LUT UR4, UR26, 0xffff, URZ, 0xc0, !UPT ;  /* 0x0000ffff1a047892 */ /* 0x000fc8000f8ec0ff */
[----:B------:R-:W-:-:S04]  /*5420*/  USHF.R.U32.HI UR4, URZ, 0x5, UR4 ;  /* 0x00000005ff047899 */ /* 0x000fc80008011604 */
[----:B------:R-:W-:Y:S02]  /*5430*/  USHF.L.U32 UR5, UR5, UR4, URZ ;  /* 0x0000000405057299 */ /* 0x000fe400080006ff */
[----:B------:R-:W-:-:S04]  /*5440*/  USHF.L.U32 UR4, UR6, UR4, URZ ;  /* 0x0000000406047299 */ /* 0x000fc800080006ff */
[----:B-1----:R-:W-:-:S04]  /*5450*/  LOP3.LUT R0, R0, UR5, RZ, 0xc0, !PT ;  /* 0x0000000500007c12 */ /* 0x002fc8000f8ec0ff */
[----:B------:R-:W-:-:S13]  /*5460*/  ISETP.NE.AND P0, PT, R0, UR5, PT ;  /* 0x0000000500007c0c */ /* 0x000fda000bf05270 */
[----:B------:R-:W-:Y:S05]  /*5470*/  @P0 BRA `(.L_x_111) ;  /* 0x0000000000580947 */ /* 0x000fea0003800000 */
[----:B------:R-:W1:Y:S02]  /*5480*/  LDS R0, [UR8+0x18] ;  /* 0x00001808ff007984 */ /* 0x000e640008000800 */
[----:B-1----:R-:W-:-:S04]  /*5490*/  LOP3.LUT R0, R0, UR4, RZ, 0xc0, !PT ;  /* 0x0000000400007c12 */ /* 0x002fc8000f8ec0ff */
[----:B------:R-:W-:-:S13]  /*54a0*/  ISETP.NE.AND P0, PT, R0, UR4, PT ;  /* 0x0000000400007c0c */ /* 0x000fda000bf05270 */
[----:B------:R-:W-:Y:S05]  /*54b0*/  @P0 BRA `(.L_x_112) ;  /* 0x00000000003c0947 */ /* 0x000fea0003800000 */
[----:B------:R-:W1:Y:S01]  /*54c0*/  S2R R2, SR_LANEID ;  /* 0x0000000000027919 */ /* 0x000e620000000000 */
[----:B------:R-:W-:Y:S01]  /*54d0*/  ULOP3.LUT UR5, URZ, UR5, URZ, 0x33, !UPT ;  /* 0x00000005ff057292 */ /* 0x000fe2000f8e33ff */
[----:B------:R-:W-:Y:S01]  /*54e0*/  LOP3.LUT R4, RZ, UR4, RZ, 0x33, !PT ;  /* 0x00000004ff047c12 */ /* 0x000fe2000f8e33ff */
[----:B------:R-:W-:Y:S02]  /*54f0*/  VOTEU.ANY UR4, UPT, PT ;  /* 0x0000000000047886 */ /* 0x000fe400038e0100 */
[----:B------:R-:W-:Y:S01]  /*5500*/  UFLO.U32 UR4, UR4 ;  /* 0x00000004000472bd */ /* 0x000fe200080e0000 */
[----:B------:R-:W2:Y:S01]  /*5510*/  REDUX UR6, R4 ;  /* 0x00000000040673c4 */ /* 0x000ea20000000000 */
[----:B------:R-:W-:-:S06]  /*5520*/  IMAD.U32 R0, RZ, RZ, UR5 ;  /* 0x00000005ff007e24 */ /* 0x000fcc000f8e00ff */
[----:B------:R4:W-:Y:S01]  /*5530*/  UTCATOMSWS.AND URZ, UR5 ;  /* 0x0000000500ff79e3 */ /* 0x0009e20008000000 */
[----:B------:R-:W3:Y:S01]  /*5540*/  REDUX UR7, R0 ;  /* 0x00000000000773c4 */ /* 0x000ee20000000000 */
[----:B-1----:R-:W-:Y:S01]  /*5550*/  ISETP.EQ.U32.AND P0, PT, R2, UR4, PT ;  /* 0x0000000402007c0c */ /* 0x002fe2000bf02070 */
[----:B--2---:R-:W-:Y:S01]  /*5560*/  IMAD.U32 R2, RZ, RZ, UR6 ;  /* 0x00000006ff027e24 */ /* 0x004fe2000f8e00ff */
[----:B---3--:R-:W-:-:S11]  /*5570*/  MOV R3, UR7 ;  /* 0x0000000700037c02 */ /* 0x008fd60008000f00 */
[----:B------:R4:W-:Y:S04]  /*5580*/  @P0 ATOMS.AND RZ, [UR8+0x14], R3 ;  /* 0x00001403ffff098c */ /* 0x0009e8000a800008 */
[----:B------:R4:W-:Y:S01]  /*5590*/  @P0 ATOMS.AND RZ, [UR8+0x18], R2 ;  /* 0x00001802ffff098c */ /* 0x0009e2000a800008 */
[----:B------:R-:W-:Y:S05]  /*55a0*/  BRA `(.L_x_113) ;  /* 0x0000000000147947 */ /* 0x000fea0003800000 */
.L_x_112:
[----:B------:R-:W-:Y:S02]  /*55b0*/  MOV R2, 0x55d0 ;  /* 0x000055d000027802 */ /* 0x000fe40000000f00 */
[----:B---3-5:R-:W-:Y:S05]  /*55c0*/  CALL.REL.NOINC `($__internal_0_$__cuda_sm10x_tcgen05_guardrail_trap_col_being_dealloced_not_returned_by_alloc) ;  /* 0x0000006000587944 */ /* 0x028fea0003c00000 */
[----:B------:R-:W-:Y:S05]  /*55d0*/  BRA `(.L_x_113) ;  /* 0x0000000000087947 */ /* 0x000fea0003800000 */
.L_x_111:
[----:B------:R-:W-:Y:S02]  /*55e0*/  MOV R2, 0x5600 ;  /* 0x0000560000027802 */ /* 0x000fe40000000f00 */
[----:B---3-5:R-:W-:Y:S05]  /*55f0*/  CALL.REL.NOINC `($__internal_2_$__cuda_sm10x_tcgen05_guardrail_trap_unallocated_columns_being_dealloced) ;  /* 0x0000006000647944 */ /* 0x028fea0003c00000 */
.L_x_113:
[----:B------:R-:W-:Y:S01]  /*5600*/  NOP ;  /* 0x0000000000007918 */ /* 0x000fe20000000000 */
[----:B----4-:R-:W-:Y:S05]  /*5610*/  EXIT ;  /* 0x000000000000794d */ /* 0x010fea0003800000 */
.L_x_84:
[----:B------:R-:W-:-:S09]  /*5620*/  UISETP.NE.OR UP0, UPT, UR25, 0x3, !UP4 ;  /* 0x000000031900788c */ /* 0x000fd2000e705670 */
[----:B------:R-:W-:Y:S05]  /*5630*/  BRA.U UP0, `(.L_x_114) ;  /* 0x0000000d007c7547 */ /* 0x000fea000b800000 */
[----:B------:R-:W2:Y:S01]  /*5640*/  LDCU UR32, c[0x0][0x370] ;  /* 0x00006e00ff2077ac */ /* 0x000ea20008000800 */
[----:B------:R-:W3:Y:S01]  /*5650*/  LDC.64 R16, c[0x0][0x348] ;  /* 0x0000d200ff107b82 */ /* 0x000ee20000000a00 */
[----:B------:R-:W-:Y:S02]  /*5660*/  HFMA2 R13, -RZ, RZ, 0, 0 ;  /* 0x00000000ff0d7431 */ /* 0x000fe400000001ff */
[----:B------:R-:W-:Y:S01]  /*5670*/  IMAD.MOV.U32 R15, RZ, RZ, 0x1 ;  /* 0x00000001ff0f7424 */ /* 0x000fe200078e00ff */
[----:B------:R-:W2:Y:S01]  /*5680*/  LDCU.128 UR28, c[0x0][0xb10] ;  /* 0x00016200ff1c77ac */ /* 0x000ea20008000c00 */
[----:B------:R-:W-:Y:S01]  /*5690*/  IMAD.MOV.U32 R14, RZ, RZ, RZ ;  /* 0x000000ffff0e7224 */ /* 0x000fe200078e00ff */
[----:B------:R-:W-:Y:S01]  /*56a0*/  MOV R7, 0x2000 ;  /* 0x0000200000077802 */ /* 0x000fe20000000f00 */
[----:B------:R-:W4:Y:S01]  /*56b0*/  LDCU UR27, c[0x0][0x374] ;  /* 0x00006e80ff1b77ac */ /* 0x000f220008000800 */
[----:B------:R-:W1:Y:S01]  /*56c0*/  LDC.64 R2, c[0x0][0x888] ;  /* 0x00022200ff027b82 */ /* 0x000e620000000a00 */
[----:B------:R-:W4:Y:S01]  /*56d0*/  LDCU UR15, c[0x0][0xb0c] ;  /* 0x00016180ff0f77ac */ /* 0x000f220008000800 */
[----:B------:R-:W3:Y:S06]  /*56e0*/  LDCU UR38, c[0x0][0xb20] ;  /* 0x00016400ff2677ac */ /* 0x000eec0008000800 */
[----:B------:R-:W1:Y:S01]  /*56f0*/  LDC.64 R4, c[0x0][0x890] ;  /* 0x00022400ff047b82 */ /* 0x000e620000000a00 */
[----:B------:R-:W3:Y:S01]  /*5700*/  LDCU UR4, c[0x0][0xb30] ;  /* 0x00016600ff0477ac */ /* 0x000ee20008000800 */
[----:B------:R-:W-:Y:S01]  /*5710*/  UMOV UR21, 0x400 ;  /* 0x0000040000157882 */ /* 0x000fe20000000000 */
[----:B--2---:R-:W-:-:S02]  /*5720*/  UIMAD.WIDE.U32 UR6, UR32, UR28, URZ ;  /* 0x0000001c200672a5 */ /* 0x004fc4000f8e00ff */
[----:B----4-:R-:W-:Y:S02]  /*5730*/  UIMAD.WIDE.U32 UR8, UR27, UR31, URZ ;  /* 0x0000001f1b0872a5 */ /* 0x010fe4000f8e00ff */
[----:B------:R-:W-:Y:S02]  /*5740*/  ULEA UR21, UR46, UR21, 0x18 ;  /* 0x000000152e157291 */ /* 0x000fe4000f8ec0ff */
[----:B------:R-:W-:Y:S02]  /*5750*/  UPLOP3.LUT UP3, UPT, UPT, UPT, UPT, 0x40, 0x4 ;  /* 0x000000000004789c */ /* 0x000fe40003f6e870 */
[----:B------:R-:W-:Y:S01]  /*5760*/  UIADD3 UR33, UPT, UPT, UR21, 0x208, URZ ;  /* 0x0000020815217890 */ /* 0x000fe2000fffe0ff */
[----:B------:R-:W-:Y:S01]  /*5770*/  UMOV UR6, UR7 ;  /* 0x0000000700067c82 */ /* 0x000fe20008000000 */
[----:B------:R-:W-:Y:S01]  /*5780*/  UMOV UR34, UR9 ;  /* 0x0000000900227c82 */ /* 0x000fe20008000000 */
[----:B------:R-:W-:Y:S02]  /*5790*/  UISETP.GE.AND UP0, UPT, UR42, 0x1, UPT ;  /* 0x000000012a00788c */ /* 0x000fe4000bf06270 */
[----:B------:R-:W-:Y:S01]  /*57a0*/  UISETP.NE.AND UP4, UPT, UR42, 0x1, UPT ;  /* 0x000000012a00788c */ /* 0x000fe2000bf85270 */
[----:B------:R-:W2:Y:S01]  /*57b0*/  LDCU.64 UR22, c[0x0][0xb28] ;  /* 0x00016500ff1677ac */ /* 0x000ea20008000a00 */
[----:B------:R-:W-:-:S02]  /*57c0*/  UISETP.NE.AND UP6, UPT, UR15, 0x1, UPT ;  /* 0x000000010f00788c */ /* 0x000fc4000bfc5270 */
[----:B------:R-:W-:Y:S02]  /*57d0*/  UISETP.NE.AND UP5, UPT, UR30, 0x1, UPT ;  /* 0x000000011e00788c */ /* 0x000fe4000bfa5270 */
[----:B------:R-:W-:Y:S02]  /*57e0*/  UIADD3 UR17, UPT, UPT, UR21, 0x200, URZ ;  /* 0x0000020015117890 */ /* 0x000fe4000fffe0ff */
[----:B------:R-:W-:Y:S02]  /*57f0*/  UPRMT UR33, UR46, 0x654, UR33 ;  /* 0x000006542e217896 */ /* 0x000fe40008000021 */
[----:B------:R-:W-:Y:S02]  /*5800*/  USHF.R.U32.HI UR35, URZ, UR29, UR6 ;  /* 0x0000001dff237299 */ /* 0x000fe40008011606 */
[----:B---3--:R-:W-:Y:S02]  /*5810*/  USHF.R.U32.HI UR34, URZ, UR38, UR34 ;  /* 0x00000026ff227299 */ /* 0x008fe40008011622 */
[----:B------:R-:W-:-:S11]  /*5820*/  UISETP.NE.AND UP2, UPT, UR4, 0x1, UPT ;  /* 0x000000010400788c */ /* 0x000fd6000bf45270 */
.L_x_123:
[C---:B------:R-:W-:Y:S02]  /*5830*/  LEA R12, R14.reuse, UR21, 0x3 ;  /* 0x000000150e0c7c11 */ /* 0x040fe4000f8e18ff */
[----:B------:R-:W-:Y:S02]  /*5840*/  SHF.L.U32 R9, R13, 0x1f, RZ ;  /* 0x0000001f0d097819 */ /* 0x000fe400000006ff */
[----:B------:R-:W-:Y:S02]  /*5850*/  LEA R10, R14, UR21, 0x4 ;  /* 0x000000150e0a7c11 */ /* 0x000fe4000f8e20ff */
[----:B---3--:R-:W3:Y:S02]  /*5860*/  SYNCS.PHASECHK.TRANS64.TRYWAIT P0, [R12+URZ+0x230], R9 ;  /* 0x000230090c0075a7 */ /* 0x008ee400080011ff */
[----:B---3--:R-:W-:Y:S05]  /*5870*/  @!P0 BRA `(.L_x_115) ;  /* 0x0000005800e88947 */ /* 0x008fea0003800000 */
.L_x_238:
[----:B---3--:R-:W3:Y:S01]  /*5880*/  LDS.128 R8, [R10+0x2c0] ;  /* 0x0002c0000a087984 */ /* 0x008ee20000000c00 */
[----:B------:R-:W-:Y:S01]  /*5890*/  UISETP.GE.AND UP0, UPT, UR42, 0x1, UPT ;  /* 0x000000012a00788c */ /* 0x000fe2000bf06270 */
[----:B------:R-:W-:Y:S01]  /*58a0*/  @!PT LDS RZ, [RZ] ;  /* 0x00000000fffff984 */ /* 0x000fe20000000800 */
[----:B------:R-:W-:Y:S01]  /*58b0*/  @!PT LDS RZ, [RZ] ;  /* 0x00000000fffff984 */ /* 0x000fe20000000800 */
[----:B------:R-:W-:Y:S01]  /*58c0*/  @!PT LDS RZ, [RZ] ;  /* 0x00000000fffff984 */ /* 0x000fe20000000800 */
[----:B------:R-:W-:Y:S01]  /*58d0*/  @!PT LDS RZ, [RZ] ;  /* 0x00000000fffff984 */ /* 0x000fe20000000800 */
[----:B------:R4:W-:Y:S06]  /*58e0*/  MEMBAR.ALL.CTA ;  /* 0x0000000000007992 */ /* 0x0009ec0000008000 */
[----:B----4-:R-:W4:Y:S01]  /*58f0*/  FENCE.VIEW.ASYNC.S ;  /* 0x00000000000073c6 */ /* 0x010f220000000000 */
[----:B---3--:R-:W-:Y:S11]  /*5900*/  LOP3.LUT P0, RZ, R10, 0x1, RZ, 0xc0, !PT ;  /* 0x000000010aff7812 */ /* 0x008ff6000780c0ff */
[----:B------:R-:W-:Y:S02]  /*5910*/  @!UPT UIADD3 URZ, UPT, UPT, URZ, URZ, URZ ;  /* 0x000000fffffff290 */ /* 0x000fe4000fffe0ff */
[----:B----4-:R-:W-:Y:S01]  /*5920*/  VOTEU.ANY UP1, P0 ;  /* 0x0000000000ff7886 */ /* 0x010fe20000020100 */
[----:B------:R-:W-:Y:S11]  /*5930*/  PLOP3.LUT P0, PT, PT, PT, UP1, 0x80, 0x8 ;  /* 0x000000000008781c */ /* 0x000ff60003f0f018 */
[----:B------:R-:W-:Y:S02]  /*5940*/  @!UPT UIADD3 URZ, UPT, UPT, URZ, URZ, URZ ;  /* 0x000000fffffff290 */ /* 0x000fe4000fffe0ff */
[----:B------:R-:W-:Y:S02]  /*5950*/  @P0 SHF.R.U32.HI R0, RZ, 0x10, R9 ;  /* 0x00000010ff000819 */ /* 0x000fe40000011609 */
[----:B------:R-:W-:Y:S02]  /*5960*/  @P0 MOV R6, R8 ;  /* 0x0000000800060202 */ /* 0x000fe40000000f00 */
[----:B------:R-:W-:Y:S01]  /*5970*/  @P0 R2UR UR4, R0 ;  /* 0x00000000000402ca */ /* 0x000fe200000e0000 */
[----:B------:R-:W-:Y:S01]  /*5980*/  VIADD R0, R12, 0x240 ;  /* 0x000002400c007836 */ /* 0x000fe20000000000 */
[----:B------:R-:W-:Y:S02]  /*5990*/  @P0 LOP3.LUT R8, R9, 0xffff, RZ, 0xc0, !PT ;  /* 0x0000ffff09080812 */ /* 0x000fe400078ec0ff */
[----:B------:R-:W-:Y:S02]  /*59a0*/  @P0 R2UR UR6, R6 ;  /* 0x00000000060602ca */ /* 0x000fe400000e0000 */
[----:B------:R-:W-:Y:S02]  /*59b0*/  PRMT R0, RZ, 0x654, R0 ;  /* 0x00000654ff007816 */ /* 0x000fe40000000000 */
[----:B------:R-:W-:Y:S02]  /*59c0*/  @P0 R2UR UR5, R8 ;  /* 0x00000000080502ca */ /* 0x000fe400000e0000 */
[----:B------:R3:W-:Y:S03]  /*59d0*/  SYNCS.ARRIVE.TRANS64.RED.A1T0 RZ, [R0+URZ], RZ ;  /* 0x000000ff00ff79a7 */ /* 0x0007e600081004ff */
[----:B------:R-:W-:Y:S04]  /*59e0*/  @UP1 UMOV UR26, UR4 ;  /* 0x00000004001a1c82 */ /* 0x000fe80008000000 */
[----:B------:R-:W-:Y:S04]  /*59f0*/  @UP1 UMOV UR14, UR6 ;  /* 0x00000006000e1c82 */ /* 0x000fe80008000000 */
[----:B------:R-:W-:Y:S01]  /*5a00*/  @UP1 UMOV UR13, UR5 ;  /* 0x00000005000d1c82 */ /* 0x000fe20008000000 */
[----:B------:R-:W-:Y:S05]  /*5a10*/  BRA.U !UP0, `(.L_x_116) ;  /* 0x0000000108a47547 */ /* 0x000fea000b800000 */
[----:B------:R-:W-:Y:S02]  /*5a20*/  UIMAD.WIDE.U32 UR8, UR13, UR31, URZ ;  /* 0x0000001f0d0872a5 */ /* 0x000fe4000f8e00ff */
[----:B------:R-:W-:Y:S02]  /*5a30*/  UIMAD.WIDE.U32 UR10, UR14, UR28, URZ ;  /* 0x0000001c0e0a72a5 */ /* 0x000fe4000f8e00ff */
[----:B------:R-:W-:Y:S02]  /*5a40*/  USEL UR4, UR27, UR34, !UP5 ;  /* 0x000000221b047287 */ /* 0x000fe4000e800000 */
[----:B------:R-:W-:Y:S02]  /*5a50*/  USEL UR7, UR32, UR35, !UP6 ;  /* 0x0000002320077287 */ /* 0x000fe4000f000000 */
[----:B--2---:R-:W-:Y:S02]  /*5a60*/  UIMAD.WIDE.U32 UR18, UR4, UR22, URZ ;  /* 0x00000016041272a5 */ /* 0x004fe4000f8e00ff */
[----:B------:R-:W-:Y:S01]  /*5a70*/  UIMAD.WIDE.U32 UR24, UR7, UR22, URZ ;  /* 0x00000016071872a5 */ /* 0x000fe2000f8e00ff */
[----:B------:R-:W-:Y:S02]  /*5a80*/  UMOV UR5, UR9 ;  /* 0x0000000900057c82 */ /* 0x000fe40008000000 */
[----:B------:R-:W-:Y:S03]  /*5a90*/  USHF.R.U32.HI UR6, URZ, UR38, UR5 ;  /* 0x00000026ff067299 */ /* 0x000fe60008011605 */
[----:B------:R-:W-:Y:S01]  /*5aa0*/  UMOV UR5, UR11 ;  /* 0x0000000b00057c82 */ /* 0x000fe20008000000 */
[----:B------:R-:W-:Y:S02]  /*5ab0*/  USEL UR6, UR13, UR6, !UP5 ;  /* 0x000000060d067287 */ /* 0x000fe4000e800000 */
[----:B------:R-:W-:Y:S02]  /*5ac0*/  USHF.R.U32.HI UR8, URZ, UR29, UR5 ;  /* 0x0000001dff087299 */ /* 0x000fe40008011605 */
[----:B------:R-:W-:Y:S01]  /*5ad0*/  UIMAD.WIDE.U32 UR10, UR6, UR22, URZ ;  /* 0x00000016060a72a5 */ /* 0x000fe2000f8e00ff */
[----:B------:R-:W-:Y:S02]  /*5ae0*/  UMOV UR5, UR19 ;  /* 0x0000001300057c82 */ /* 0x000fe40008000000 */
[----:B------:R-:W-:Y:S03]  /*5af0*/  @UP4 USHF.R.U32.HI UR4, URZ, UR23, UR5 ;  /* 0x00000017ff044299 */ /* 0x000fe60008011605 */
[----:B------:R-:W-:Y:S01]  /*5b00*/  UMOV UR5, UR25 ;  /* 0x0000001900057c82 */ /* 0x000fe20008000000 */
[----:B------:R-:W-:Y:S02]  /*5b10*/  UIMAD UR4, UR42, UR4, URZ ;  /* 0x000000042a0472a4 */ /* 0x000fe4000f8e02ff */
[----:B------:R-:W-:Y:S02]  /*5b20*/  @UP4 USHF.R.U32.HI UR7, URZ, UR23, UR5 ;  /* 0x00000017ff074299 */ /* 0x000fe40008011605 */
[----:B------:R-:W-:Y:S02]  /*5b30*/  USEL UR5, UR14, UR8, !UP6 ;  /* 0x000000080e057287 */ /* 0x000fe4000f000000 */
[----:B------:R-:W-:Y:S02]  /*5b40*/  UIMAD UR8, UR42, UR7, URZ ;  /* 0x000000072a0872a4 */ /* 0x000fe4000f8e02ff */
[----:B------:R-:W-:Y:S03]  /*5b50*/  UISETP.GE.AND UP0, UPT, UR6, UR4, UPT ;  /* 0x000000040600728c */ /* 0x000fe6000bf06270 */
[----:B------:R-:W-:Y:S01]  /*5b60*/  UMOV UR4, UR11 ;  /* 0x0000000b00047c82 */ /* 0x000fe20008000000 */
[----:B------:R-:W-:Y:S02]  /*5b70*/  UISETP.GE.OR UP0, UPT, UR5, UR8, UP0 ;  /* 0x000000080500728c */ /* 0x000fe40008706670 */
[----:B------:R-:W-:Y:S02]  /*5b80*/  USHF.R.U32.HI UR4, URZ, UR23, UR4 ;  /* 0x00000017ff047299 */ /* 0x000fe40008011604 */
[----:B------:R-:W-:Y:S02]  /*5b90*/  UIMAD.WIDE.U32 UR8, UR5, UR22, URZ ;  /* 0x00000016050872a5 */ /* 0x000fe4000f8e00ff */
[----:B------:R-:W-:Y:S04]  /*5ba0*/  USEL UR10, UR6, UR4, !UP4 ;  /* 0x00000004060a7287 */ /* 0x000fe8000e000000 */
[----:B------:R-:W-:Y:S01]  /*5bb0*/  UIADD3 UR11, UPT, UPT, -UR10, URZ, URZ ;  /* 0x000000ff0a0b7290 */ /* 0x000fe2000fffe1ff */
[----:B------:R-:W-:Y:S02]  /*5bc0*/  @!UP0 UMOV UR4, UR9 ;  /* 0x0000000900048c82 */ /* 0x000fe40008000000 */
[----:B------:R-:W-:Y:S02]  /*5bd0*/  @!UP0 USHF.R.U32.HI UR4, URZ, UR23, UR4 ;  /* 0x00000017ff048299 */ /* 0x000fe40008011604 */
[----:B------:R-:W-:Y:S02]  /*5be0*/  UIMAD UR8, UR42, UR11, UR6 ;  /* 0x0000000b2a0872a4 */ /* 0x000fe4000f8e0206 */
[----:B------:R-:W-:Y:S04]  /*5bf0*/  @!UP0 USEL UR4, UR5, UR4, !UP4 ;  /* 0x0000000405048287 */ /* 0x000fe8000e000000 */
[----:B------:R-:W-:Y:S02]  /*5c00*/  @!UP0 UIMAD UR8, UR7, UR8, UR4 ;  /* 0x00000008070882a4 */ /* 0x000fe4000f8e0204 */
[----:B------:R-:W-:Y:S02]  /*5c10*/  @!UP0 UIADD3 UR9, UPT, UPT, UR10, -UR4, URZ ;  /* 0x800000040a098290 */ /* 0x000fe4000fffe0ff */
[----:B------:R-:W-:Y:S02]  /*5c20*/  UIADD3 UR4, UPT, UPT, -UR5, URZ, URZ ;  /* 0x000000ff05047290 */ /* 0x000fe4000fffe1ff */
[----:B------:R-:W-:Y:S02]  /*5c30*/  UIADD3 UR7, UPT, UPT, -UR6, URZ, URZ ;  /* 0x000000ff06077290 */ /* 0x000fe4000fffe1ff */
[----:B------:R-:W-:Y:S02]  /*5c40*/  @!UP0 UIMAD UR6, UR9, UR42, UR5 ;  /* 0x0000002a090682a4 */ /* 0x000fe4000f8e0205 */
[----:B------:R-:W-:Y:S02]  /*5c50*/  UIMAD UR14, UR15, UR4, UR14 ;  /* 0x000000040f0e72a4 */ /* 0x000fe4000f8e020e */
[----:B------:R-:W-:Y:S01]  /*5c60*/  UIMAD UR13, UR30, UR7, UR13 ;  /* 0x000000071e0d72a4 */ /* 0x000fe2000f8e020d */
[----:B------:R-:W-:Y:S02]  /*5c70*/  @!UP0 UMOV UR5, UR8 ;  /* 0x0000000800058c82 */ /* 0x000fe40008000000 */
[----:B------:R-:W-:Y:S02]  /*5c80*/  UIMAD UR14, UR5, UR15, UR14 ;  /* 0x0000000f050e72a4 */ /* 0x000fe4000f8e020e */
[----:B------:R-:W-:Y:S11]  /*5c90*/  UIMAD UR13, UR6, UR30, UR13 ;  /* 0x0000001e060d72a4 */ /* 0x000ff6000f8e020d */
[----:B------:R-:W-:Y:S01]  /*5ca0*/  @!UPT UIADD3 URZ, UPT, UPT, URZ, URZ, URZ ;  /* 0x000000fffffff290 */ /* 0x000fe2000fffe0ff */
.L_x_116:
[----:B------:R-:W4:Y:S01]  /*5cb0*/  @!UP2 LDCU.128 UR8, c[0x0][0xb10] ;  /* 0x00016200ff08a7ac */ /* 0x000f220008000c00 */
[C---:B-1----:R-:W-:Y:S02]  /*5cc0*/  ISETP.NE.U32.AND P1, PT, R4.reuse, RZ, PT ;  /* 0x000000ff0400720c */ /* 0x042fe40003f25070 */
[----:B------:R-:W-:Y:S02]  /*5cd0*/  ISETP.NE.U32.AND P0, PT, R4, RZ, PT ;  /* 0x000000ff0400720c */ /* 0x000fe40003f05070 */
[C---:B------:R-:W-:Y:S02]  /*5ce0*/  ISETP.NE.AND.EX P1, PT, R5.reuse, RZ, PT, P1 ;  /* 0x000000ff0500720c */ /* 0x040fe40003f25310 */
[----:B------:R-:W-:Y:S01]  /*5cf0*/  ISETP.NE.AND.EX P0, PT, R5, RZ, PT, P0 ;  /* 0x000000ff0500720c */ /* 0x000fe20003f05300 */
[----:B------:R-:W1:Y:S01]  /*5d00*/  @!UP2 LDCU UR5, c[0x0][0xb0c] ;  /* 0x00016180ff05a7ac */ /* 0x000e620008000800 */
[----:B------:R-:W-:Y:S01]  /*5d10*/  SHF.L.U32 R9, R15, 0x1f, RZ ;  /* 0x0000001f0f097819 */ /* 0x000fe200000006ff */
[----:B------:R-:W-:Y:S02]  /*5d20*/  USHF.L.U32 UR19, UR16, 0x7, URZ ;  /* 0x0000000710137899 */ /* 0x000fe400080006ff */
[----:B------:R-:W-:Y:S02]  /*5d30*/  USHF.L.U32 UR18, UR20, 0x7, URZ ;  /* 0x0000000714127899 */ /* 0x000fe400080006ff */
[----:B----4-:R-:W-:Y:S07]  /*5d40*/  UIMAD.WIDE.U32 UR6, UR14, UR8, URZ ;  /* 0x000000080e0672a5 */ /* 0x010fee000f8e00ff */
[----:B------:R-:W-:Y:S01]  /*5d50*/  @!UP2 UMOV UR4, UR7 ;  /* 0x000000070004ac82 */ /* 0x000fe20008000000 */
[----:B-1----:R-:W-:Y:S02]  /*5d60*/  @!UP2 UISETP.NE.AND UP0, UPT, UR5, 0x1, UPT ;  /* 0x000000010500a88c */ /* 0x002fe4000bf05270 */
[----:B------:R-:W-:Y:S02]  /*5d70*/  @!UP2 USHF.R.U32.HI UR4, URZ, UR9, UR4 ;  /* 0x00000009ff04a299 */ /* 0x000fe40008011604 */
[----:B------:R-:W-:Y:S02]  /*5d80*/  UIMAD.WIDE.U32 UR6, UR13, UR11, URZ ;  /* 0x0000000b0d0672a5 */ /* 0x000fe4000f8e00ff */
[----:B------:R-:W-:Y:S02]  /*5d90*/  @!UP2 USEL UR8, UR14, UR4, !UP0 ;  /* 0x000000040e08a287 */ /* 0x000fe4000c000000 */
[----:B------:R-:W-:Y:S03]  /*5da0*/  @!UP2 UISETP.NE.AND UP0, UPT, UR10, 0x1, UPT ;  /* 0x000000010a00a88c */ /* 0x000fe6000bf05270 */
[----:B------:R-:W-:Y:S02]  /*5db0*/  @!UP2 UMOV UR6, UR7 ;  /* 0x000000070006ac82 */ /* 0x000fe40008000000 */
[----:B------:R-:W1:Y:S02]  /*5dc0*/  @!UP2 LDCU UR4, c[0x0][0xb20] ;  /* 0x00016400ff04a7ac */ /* 0x000e640008000800 */
[----:B-1----:R-:W-:Y:S04]  /*5dd0*/  @!UP2 USHF.R.U32.HI UR6, URZ, UR4, UR6 ;  /* 0x00000004ff06a299 */ /* 0x002fe80008011606 */
[----:B------:R-:W-:Y:S04]  /*5de0*/  @!UP2 USEL UR6, UR13, UR6, !UP0 ;  /* 0x000000060d06a287 */ /* 0x000fe8000c000000 */
[----:B------:R-:W-:Y:S02]  /*5df0*/  @!UP2 UIADD3 UR4, UPT, UPT, -UR8, UR6, URZ ;  /* 0x000000060804a290 */ /* 0x000fe4000fffe1ff */
[----:B------:R-:W-:Y:S02]  /*5e00*/  @!UP2 UIADD3 UR6, UPT, UPT, UR8, -UR6, URZ ;  /* 0x800000060806a290 */ /* 0x000fe4000fffe0ff */
[----:B------:R-:W-:Y:S02]  /*5e10*/  @!UP2 UIMAD UR14, UR4, UR5, UR14 ;  /* 0x00000005040ea2a4 */ /* 0x000fe4000f8e020e */
[----:B------:R-:W-:Y:S01]  /*5e20*/  @!UP2 UIMAD UR13, UR6, UR10, UR13 ;  /* 0x0000000a060da2a4 */ /* 0x000fe2000f8e020d */
[----:B------:R-:W-:Y:S11]  /*5e30*/  BRA.U UP3, `(.L_x_117) ;  /* 0x0000000103107547 */ /* 0x000ff6000b800000 */
[----:B---3--:R-:W-:Y:S04]  /*5e40*/  MOV R0, UR37 ;  /* 0x0000002500007c02 */ /* 0x008fe80008000f00 */
[----:B------:R-:W-:Y:S04]  /*5e50*/  SHF.L.U32 R11, R0, 0x1f, RZ ;  /* 0x0000001f000b7819 */ /* 0x000fe800000006ff */
[----:B------:R-:W1:Y:S02]  /*5e60*/  SYNCS.PHASECHK.TRANS64.TRYWAIT P2, [UR21+0x228], R11 ;  /* 0x0002280bff0075a7 */ /* 0x000e640008041115 */
[----:B-1----:R-:W-:Y:S05]  /*5e70*/  @!P2 BRA `(.L_x_118) ;  /* 0x00000054007ca947 */ /* 0x002fea0003800000 */
.L_x_117:
[----:B------:R-:W-:Y:S05]  /*5e80*/  @!P1 BRA `(.L_x_119) ;  /* 0x0000000000309947 */ /* 0x000fea0003800000 */
[----:B------:R-:W-:Y:S01]  /*5e90*/  ISETP.NE.U32.AND P1, PT, R2, RZ, PT ;  /* 0x000000ff0200720c */ /* 0x000fe20003f25070 */
[----:B------:R-:W4:Y:S01]  /*5ea0*/  LDCU.64 UR4, c[0x0][0x358] ;  /* 0x00006b00ff0477ac */ /* 0x000f220008000a00 */
[----:B------:R-:W-:Y:S02]  /*5eb0*/  IMAD.MOV.U32 R144, RZ, RZ, 0x1 ;  /* 0x00000001ff907424 */ /* 0x000fe400078e00ff */
[----:B------:R-:W-:Y:S11]  /*5ec0*/  ISETP.NE.AND.EX P1, PT, R3, RZ, PT, P1 ;  /* 0x000000ff0300720c */ /* 0x000ff60003f25310 */
[----:B------:R-:W-:Y:S02]  /*5ed0*/  @!UPT UIADD3 URZ, UPT, UPT, URZ, URZ, URZ ;  /* 0x000000fffffff290 */ /* 0x000fe4000fffe0ff */
[----:B-1----:R-:W1:Y:S01]  /*5ee0*/  @P1 LDC.64 R10, c[0x0][0x888] ;  /* 0x00022200ff0a1b82 */ /* 0x002e620000000a00 */
[----:B---3--:R-:W-:Y:S04]  /*5ef0*/  @P1 IMAD R0, R4, UR36, RZ ;  /* 0x0000002404001c24 */ /* 0x008fe8000f8e02ff */
[----:B-1----:R-:W-:Y:S04]  /*5f00*/  @P1 IMAD.WIDE R10, R0, 0x4, R10 ;  /* 0x00000004000a1825 */ /* 0x002fe800078e020a */
[----:B------:R-:W-:Y:S01]  /*5f10*/  HFMA2 R0, -RZ, RZ, 0, 5.9604644775390625e-08 ;  /* 0x00000001ff007431 */ /* 0x000fe200000001ff */
[----:B----45:R4:W5:Y:S04]  /*5f20*/  @P1 LDG.E R72, desc[UR4][R10.64] ;  /* 0x000000040a481981 */ /* 0x030968000c1e1900 */
[----:B------:R-:W-:Y:S01]  /*5f30*/  @!P1 PRMT R144, R0, 0x7610, R144 ;  /* 0x0000761000909816 */ /* 0x000fe20000000090 */
[----:B----4-:R-:W1:Y:S06]  /*5f40*/  @!P1 LDC R72, c[0x0][0x880] ;  /* 0x00022000ff489b82 */ /* 0x010e6c0000000800 */
.L_x_119:
[----:B-1---5:R-:W-:Y:S01]  /*5f50*/  @!P0 ISETP.EQ.AND P1, PT, R72, RZ, PT ;  /* 0x000000ff4800820c */ /* 0x022fe20003f22270 */
[----:B------:R-:W-:Y:S01]  /*5f60*/  @!UPT UIADD3 URZ, UPT, UPT, URZ, URZ, URZ ;  /* 0x000000fffffff290 */ /* 0x000fe2000fffe0ff */
[----:B------:R-:W-:Y:S11]  /*5f70*/  @!P0 BRA `(.L_x_120) ;  /* 0x0000000000188947 */ /* 0x000ff60003800000 */
[----:B------:R-:W-:Y:S02]  /*5f80*/  LOP3.LUT P0, RZ, R144, 0xff, RZ, 0xc0, !PT ;  /* 0x000000ff90ff7812 */ /* 0x000fe4000780c0ff */
[----:B------:R-:W-:Y:S04]  /*5f90*/  ISETP.NE.U32.AND P1, PT, R2, RZ, PT ;  /* 0x000000ff0200720c */ /* 0x000fe80003f25070 */
[----:B------:R-:W-:Y:S04]  /*5fa0*/  ISETP.NE.AND.EX P1, PT, R3, RZ, PT, P1 ;  /* 0x000000ff0300720c */ /* 0x000fe80003f25310 */
[----:B------:R-:W-:Y:S03]  /*5fb0*/  PLOP3.LUT P1, PT, P1, PT, PT, 0x8, 0x80 ;  /* 0x000000000080781c */ /* 0x000fe60000f2e170 */
[----:B------:R-:W-:Y:S11]  /*5fc0*/  @P0 ISETP.EQ.AND P1, PT, R72, RZ, PT ;  /* 0x000000ff4800020c */ /* 0x000ff60003f22270 */
[----:B------:R-:W-:Y:S02]  /*5fd0*/  @!UPT UIADD3 URZ, UPT, UPT, URZ, URZ, URZ ;  /* 0x000000fffffff290 */ /* 0x000fe4000fffe0ff */
.L_x_120:
[----:B------:R-:W1:Y:S01]  /*5fe0*/  SYNCS.PHASECHK.TRANS64.TRYWAIT P2, [UR21+0x210], R9 ;  /* 0x00021009ff0075a7 */ /* 0x000e620008041115 */
[----:B------:R-:W-:Y:S04]  /*5ff0*/  ELECT P0, URZ, PT ;  /* 0x0000000000ff782f */ /* 0x000fe80003800000 */
[----:B------:R-:W-:Y:S11]  /*6000*/  PLOP3.LUT P1, PT, P1, P0, PT, 0xf2, 0x2f ;  /* 0x00000000002f781c */ /* 0x000ff60000f21e72 */
[----:B------:R-:W-:Y:S02]  /*6010*/  @!UPT UIADD3 URZ, UPT, UPT, URZ, URZ, URZ ;  /* 0x000000fffffff290 */ /* 0x000fe4000fffe0ff */
[----:B------:R-:W-:Y:S05]  /*6020*/  @!P1 IADD3 R8, P0, PT, R16, 0x580, RZ ;  /* 0x0000058010089810 */ /* 0x000fea0007f1e0ff */
[----:B------:R-:W-:Y:S01]  /*6030*/  @!P1 IMAD.X R6, RZ, RZ, R17, P0 ;  /* 0x000000ffff069224 */ /* 0x000fe200000e0611 */
[----:B-1----:R-:W-:Y:S07]  /*6040*/  @!P2 BRA `(.L_x_121) ;  /* 0x000000540020a947 */ /* 0x002fee0003800000 */
.L_x_241:
[----:B------:R-:W-:Y:S01]  /*6050*/  @!P1 R2UR UR5, R8 ;  /* 0x00000000080592ca */ /* 0x000fe200000e0000 */
[----:B------:R-:W-:Y:S01]  /*6060*/  VOTEU.ALL UP0, P1 ;  /* 0x0000000000ff7886 */ /* 0x000fe20000800000 */
[----:B------:R-:W-:Y:S01]  /*6070*/  @!P1 R2UR UR4, R6 ;  /* 0x00000000060492ca */ /* 0x000fe200000e0000 */
[----:B-1-3--:R-:W-:Y:S01]  /*6080*/  @!P1 IMAD.MOV.U32 R0, RZ, RZ, 0x2000 ;  /* 0x00002000ff009424 */ /* 0x00afe200078e00ff */
[----:B------:R-:W-:Y:S01]  /*6090*/  UMOV UR8, 0x0 ;  /* 0x0000000000087882 */ /* 0x000fe20000000000 */
[----:B------:R-:W-:Y:S01]  /*60a0*/  UMOV UR9, 0x10000000 ;  /* 0x1000000000097882 */ /* 0x000fe20000000000 */
[----:B------:R-:W-:Y:S01]  /*60b0*/  @!UP0 UIADD3 UR16, UPT, UPT, UR21, 0x400, URZ ;  /* 0x0000040015108890 */ /* 0x000fe2000fffe0ff */
[----:B------:R-:W-:Y:S01]  /*60c0*/  VIADD R14, R14, 0x1 ;  /* 0x000000010e0e7836 */ /* 0x000fe20000000000 */
[----:B------:R-:W-:Y:S01]  /*60d0*/  VOTEU.ALL UP0, P1 ;  /* 0x0000000000ff7886 */ /* 0x000fe20000800000 */
[----:B------:R-:W-:Y:S01]  /*60e0*/  UMOV UR20, UR36 ;  /* 0x0000002400147c82 */ /* 0x000fe20008000000 */
[----:B------:R-:W-:Y:S03]  /*60f0*/  UPRMT UR6, UR46, 0x654, UR17 ;  /* 0x000006542e067896 */ /* 0x000fe60008000011 */
[----:B------:R-:W-:Y:S02]  /*6100*/  IMAD.U32 R10, RZ, RZ, UR5 ;  /* 0x00000005ff0a7e24 */ /* 0x000fe4000f8e00ff */
[----:B------:R-:W-:Y:S03]  /*6110*/  IMAD.U32 R11, RZ, RZ, UR4 ;  /* 0x00000004ff0b7e24 */ /* 0x000fe6000f8e00ff */
[----:B------:R-:W-:Y:S02]  /*6120*/  @!P1 R2UR UR4, R10 ;  /* 0x000000000a0492ca */ /* 0x000fe400000e0000 */
[----:B------:R-:W-:Y:S11]  /*6130*/  @!P1 R2UR UR5, R11 ;  /* 0x000000000b0592ca */ /* 0x000ff600000e0000 */
[----:B------:R-:W-:Y:S02]  /*6140*/  @!UPT UIADD3 URZ, UPT, UPT, URZ, URZ, URZ ;  /* 0x000000fffffff290 */ /* 0x000fe4000fffe0ff */
[----:B------:R1:W-:Y:S01]  /*6150*/  @!UP0 UTMALDG.3D [UR16], [UR4], desc[UR8] ;  /* 0x00000810040085b4 */ /* 0x0003e20008011000 */
[----:B------:R1:W-:Y:S01]  /*6160*/  @!P1 SYNCS.ARRIVE.TRANS64.RED.A0TR RZ, [UR21+0x200], R0 ;  /* 0x00020000ffff99a7 */ /* 0x0003e20008300415 */
[----:B------:R-:W-:Y:S01]  /*6170*/  SYNCS.ARRIVE.TRANS64.RED.A1T0 RZ, [UR6], RZ ;  /* 0x000000ffffff79a7 */ /* 0x000fe20008100406 */
[----:B------:R-:W3:Y:S02]  /*6180*/  SYNCS.PHASECHK.TRANS64.TRYWAIT P0, [UR21+0x218], R9 ;  /* 0x00021809ff0075a7 */ /* 0x000ee40008001115 */
[----:B-1-3--:R-:W-:Y:S05]  /*6190*/  @!P0 BRA `(.L_x_122) ;  /* 0x0000005000e48947 */ /* 0x00afea0003800000 */
.L_x_243:
[----:B------:R-:W-:Y:S01]  /*61a0*/  @!P1 IADD3 R6, P0, PT, R16, 0x580, RZ ;  /* 0x0000058010069810 */ /* 0x000fe20007f1e0ff */
[----:B------:R-:W-:Y:S01]  /*61b0*/  VOTEU.ALL UP0, P1 ;  /* 0x0000000000ff7886 */ /* 0x000fe20000800000 */
[----:B------:R-:W-:Y:S01]  /*61c0*/  UMOV UR6, 0x0 ;  /* 0x0000000000067882 */ /* 0x000fe20000000000 */
[----:B------:R-:W-:Y:S01]  /*61d0*/  UMOV UR7, 0x10000000 ;  /* 0x1000000000077882 */ /* 0x000fe20000000000 */
[----:B------:R-:W-:Y:S01]  /*61e0*/  @!P1 R2UR UR5, R6 ;  /* 0x00000000060592ca */ /* 0x000fe200000e0000 */
[----:B-1----:R-:W-:Y:S01]  /*61f0*/  @!P1 IMAD.X R0, RZ, RZ, R17, P0 ;  /* 0x000000ffff009224 */ /* 0x002fe200000e0611 */
[----:B------:R-:W-:Y:S01]  /*6200*/  @!UP0 UIADD3 UR10, UPT, UPT, UR18, 0x40, URZ ;  /* 0x00000040120a8890 */ /* 0x000fe2000fffe0ff */
[----:B------:R-:W-:Y:S01]  /*6210*/  ISETP.NE.AND P0, PT, R14, 0x2, PT ;  /* 0x000000020e00780c */ /* 0x000fe20003f05270 */
[----:B------:R-:W-:Y:S01]  /*6220*/  @!UP0 UIADD3 UR8, UPT, UPT, UR21, 0x2400, URZ ;  /* 0x0000240015088890 */ /* 0x000fe2000fffe0ff */
[----:B------:R-:W-:Y:S01]  /*6230*/  LOP3.LUT R15, R15, 0x1, RZ, 0x3c, !PT ;  /* 0x000000010f0f7812 */ /* 0x000fe200078e3cff */
[----:B------:R-:W-:Y:S01]  /*6240*/  @!UP0 UIADD3 UR9, UPT, UPT, UR21, 0x208, URZ ;  /* 0x0000020815098890 */ /* 0x000fe2000fffe0ff */
[----:B------:R-:W-:Y:S01]  /*6250*/  @!P1 R2UR UR4, R0 ;  /* 0x00000000000492ca */ /* 0x000fe200000e0000 */
[----:B------:R-:W-:Y:S01]  /*6260*/  VOTEU.ALL UP0, P1 ;  /* 0x0000000000ff7886 */ /* 0x000fe20000800000 */
[----:B------:R-:W-:Y:S01]  /*6270*/  UMOV UR11, UR19 ;  /* 0x00000013000b7c82 */ /* 0x000fe20008000000 */
[----:B------:R-:W-:Y:S01]  /*6280*/  UMOV UR12, UR36 ;  /* 0x00000024000c7c82 */ /* 0x000fe20008000000 */
[----:B------:R-:W-:Y:S01]  /*6290*/  SEL R0, RZ, 0x1, P0 ;  /* 0x00000001ff007807 */ /* 0x000fe20000000000 */
[----:B------:R-:W-:Y:S01]  /*62a0*/  UIADD3 UR20, UPT, UPT, UR13, UR61, URZ ;  /* 0x0000003d0d147290 */ /* 0x000fe2000fffe0ff */
[----:B------:R-:W-:Y:S01]  /*62b0*/  IMAD.U32 R8, RZ, RZ, UR5 ;  /* 0x00000005ff087e24 */ /* 0x000fe2000f8e00ff */
[----:B------:R-:W-:Y:S01]  /*62c0*/  SEL R14, R14, RZ, P0 ;  /* 0x000000ff0e0e7207 */ /* 0x000fe20000000000 */
[----:B------:R-:W-:Y:S01]  /*62d0*/  UIADD3 UR16, UPT, UPT, UR14, UR62, URZ ;  /* 0x0000003e0e107290 */ /* 0x000fe2000fffe0ff */
[----:B------:R-:W-:Y:S01]  /*62e0*/  LOP3.LUT R13, R13, R0, RZ, 0x3c, !PT ;  /* 0x000000000d0d7212 */ /* 0x000fe200078e3cff */
[----:B------:R-:W-:Y:S01]  /*62f0*/  UPLOP3.LUT UP3, UPT, UPT, UPT, UPT, 0x80, 0x8 ;  /* 0x000000000008789c */ /* 0x000fe20003f6f070 */
[----:B------:R-:W-:Y:S02]  /*6300*/  UMOV UR36, UR26 ;  /* 0x0000001a00247c82 */ /* 0x000fe40008000000 */
[----:B------:R-:W-:Y:S01]  /*6310*/  IMAD.U32 R9, RZ, RZ, UR4 ;  /* 0x00000004ff097e24 */ /* 0x000fe2000f8e00ff */
[----:B------:R-:W-:Y:S04]  /*6320*/  @!P1 R2UR UR4, R8 ;  /* 0x00000000080492ca */ /* 0x000fe800000e0000 */
[----:B------:R-:W-:Y:S11]  /*6330*/  @!P1 R2UR UR5, R9 ;  /* 0x00000000090592ca */ /* 0x000ff600000e0000 */
[----:B------:R-:W-:Y:S02]  /*6340*/  @!UPT UIADD3 URZ, UPT, UPT, URZ, URZ, URZ ;  /* 0x000000fffffff290 */ /* 0x000fe4000fffe0ff */
[----:B------:R3:W-:Y:S01]  /*6350*/  @!UP0 UTMALDG.3D [UR8], [UR4], desc[UR6] ;  /* 0x00000608040085b4 */ /* 0x0007e20008011000 */
[----:B------:R3:W-:Y:S01]  /*6360*/  @!P1 SYNCS.ARRIVE.TRANS64.RED.A0TR RZ, [UR21+0x208], R7 ;  /* 0x00020807ffff99a7 */ /* 0x0007e20008300415 */
[----:B------:R-:W-:Y:S01]  /*6370*/  SYNCS.ARRIVE.TRANS64.RED.A1T0 RZ, [UR33], RZ ;  /* 0x000000ffffff79a7 */ /* 0x000fe20008100421 */
[----:B------:R-:W-:Y:S05]  /*6380*/  BRA.U UP1, `(.L_x_123) ;  /* 0xfffffff501287547 */ /* 0x000fea000b83ffff */
[----:B------:R-:W-:-:S04]  /*6390*/  SHF.L.U32 R3, R15, 0x1f, RZ ;  /* 0x0000001f0f037819 */ /* 0x000fc800000006ff */
[----:B------:R-:W1:Y:S02]  /*63a0*/  SYNCS.PHASECHK.TRANS64.TRYWAIT P0, [UR21+0x210], R3 ;  /* 0x00021003ff0075a7 */ /* 0x000e640008001115 */
[----:B-1----:R-:W-:Y:S05]  /*63b0*/  @!P0 BRA `(.L_x_124) ;  /* 0x0000005000748947 */ /* 0x002fea0003800000 */
.L_x_245:
[----:B-1----:R-:W-:-:S07]  /*63c0*/  MOV R0, UR21 ;  /* 0x0000001500007c02 */ /* 0x002fce0008000f00 */
.L_x_125:
[----:B-1----:R-:W-:-:S04]  /*63d0*/  SHF.L.U32 R3, R15, 0x1f, RZ ;  /* 0x0000001f0f037819 */ /* 0x002fc800000006ff */
[----:B------:R1:W4:Y:S03]  /*63e0*/  SYNCS.PHASECHK.TRANS64.TRYWAIT P0, [R0+URZ+0x218], R3 ;  /* 0x00021803000075a7 */ /* 0x00032600080011ff */
[----:B----4-:R-:W-:Y:S05]  /*63f0*/  @!P0 NANOSLEEP.SYNCS 0x989680 ;  /* 0x009896800000895d */ /* 0x010fea0003900000 */
[----:B------:R-:W4:Y:S02]  /*6400*/  @!P0 SYNCS.PHASECHK.TRANS64 P0, [R0+URZ+0x218], R3 ;  /* 0x00021803000085a7 */ /* 0x000f2400080010ff */
[----:B--234-:R-:W-:Y:S05]  /*6410*/  @P0 EXIT ;  /* 0x000000000000094d */ /* 0x01cfea0003800000 */
[----:B------:R-:W-:Y:S05]  /*6420*/  BRA `(.L_x_125) ;  /* 0xfffffffc00e87947 */ /* 0x000fea000383ffff */
.L_x_114:
[----:B------:R-:W-:-:S06]  /*6430*/  UISETP.GE.AND UP0, UPT, UR25, 0x4, UPT ;  /* 0x000000041900788c */ /* 0x000fcc000bf06270 */
[----:B------:R-:W-:-:S13]  /*6440*/  PLOP3.LUT P0, PT, PT, PT, UP0, 0x80, 0x8 ;  /* 0x000000000008781c */ /* 0x000fda0003f0f008 */
[----:B-1----:R-:W-:Y:S05]  /*6450*/  @!P0 EXIT ;  /* 0x000000000000894d */ /* 0x002fea0003800000 */
[----:B------:R-:W-:Y:S01]  /*6460*/  BAR.SYNC.DEFER_BLOCKING 0x6, 0xa0 ;  /* 0x0182800000007b1d */ /* 0x000fe20000010000 */
[C---:B------:R-:W-:Y:S01]  /*6470*/  IMAD.SHL.U32 R2, R156.reuse, 0x40, RZ ;  /* 0x000000409c027824 */ /* 0x040fe200078e00ff */
[C---:B------:R-:W-:Y:S01]  /*6480*/  R2P PR, R156.reuse, 0x6 ;  /* 0x000000069c007804 */ /* 0x040fe20000000000 */
[----:B------:R-:W-:Y:S01]  /*6490*/  IMAD.MOV.U32 R153, RZ, RZ, 0x20 ;  /* 0x00000020ff997424 */ /* 0x000fe200078e00ff */
[----:B------:R-:W-:Y:S01]  /*64a0*/  CS2R R150, SRZ ;  /* 0x0000000000967805 */ /* 0x000fe2000001ff00 */
[C---:B------:R-:W-:Y:S01]  /*64b0*/  IMAD.U32 R69, R156.reuse, 0x10000, RZ ;  /* 0x000100009c457824 */ /* 0x040fe200078e00ff */
[----:B------:R-:W-:Y:S02]  /*64c0*/  UMOV UR44, 0x400 ;  /* 0x00000400002c7882 */ /* 0x000fe40000000000 */
[----:B------:R-:W1:Y:S01]  /*64d0*/  LDC.64 R140, c[0x0][0x888] ;  /* 0x00022200ff8c7b82 */ /* 0x000e620000000a00 */
[----:B------:R-:W-:Y:S01]  /*64e0*/  ULEA UR44, UR46, UR44, 0x18 ;  /* 0x0000002c2e2c7291 */ /* 0x000fe2000f8ec0ff */
[----:B------:R-:W-:Y:S01]  /*64f0*/  IMAD.SHL.U32 R135, R156, 0x8, RZ ;  /* 0x000000089c877824 */ /* 0x000fe200078e00ff */
[----:B------:R-:W-:Y:S01]  /*6500*/  LOP3.LUT R6, R2, 0x180, RZ, 0xc0, !PT ;  /* 0x0000018002067812 */ /* 0x000fe200078ec0ff */
[----:B------:R-:W-:Y:S01]  /*6510*/  IMAD.MOV.U32 R154, RZ, RZ, 0x10 ;  /* 0x00000010ff9a7424 */ /* 0x000fe200078e00ff */
[----:B------:R-:W-:Y:S01]  /*6520*/  SEL R153, R153, 0xffffffe0, !P2 ;  /* 0xffffffe099997807 */ /* 0x000fe20005000000 */
[----:B------:R-:W-:Y:S01]  /*6530*/  UIADD3 UR4, UPT, UPT, UR44, 0x4400, URZ ;  /* 0x000044002c047890 */ /* 0x000fe2000fffe0ff */
[----:B------:R-:W-:Y:S01]  /*6540*/  LOP3.LUT R69, R69, 0x600000, RZ, 0xc0, !PT ;  /* 0x0060000045457812 */ /* 0x000fe200078ec0ff */
[----:B------:R-:W2:Y:S01]  /*6550*/  LDC.64 R142, c[0x0][0x890] ;  /* 0x00022400ff8e7b82 */ /* 0x000ea20000000a00 */
[----:B------:R-:W-:Y:S01]  /*6560*/  LOP3.LUT R135, R6, 0x30, R135, 0xf8, !PT ;  /* 0x0000003006877812 */ /* 0x000fe200078ef887 */
[----:B------:R-:W-:Y:S01]  /*6570*/  IMAD.MOV.U32 R68, RZ, RZ, RZ ;  /* 0x000000ffff447224 */ /* 0x000fe200078e00ff */
[----:B------:R-:W-:Y:S01]  /*6580*/  SEL R154, R154, 0xfffffff0, !P1 ;  /* 0xfffffff09a9a7807 */ /* 0x000fe20004800000 */
[----:B------:R-:W-:Y:S01]  /*6590*/  IMAD.MOV.U32 R147, RZ, RZ, RZ ;  /* 0x000000ffff937224 */ /* 0x000fe200078e00ff */
[----:B------:R-:W-:-:S02]  /*65a0*/  SHF.R.S32.HI R3, RZ, 0x4, R153 ;  /* 0x00000004ff037819 */ /* 0x000fc40000011499 */
[----:B------:R-:W-:Y:S02]  /*65b0*/  CS2R R148, SRZ ;  /* 0x0000000000947805 */ /* 0x000fe4000001ff00 */
[----:B------:R-:W-:Y:S01]  /*65c0*/  LOP3.LUT R135, R135, 0x1e40, R2, 0xf8, !PT ;  /* 0x00001e4087877812 */ /* 0x000fe200078ef802 */
[----:B------:R-:W3:Y:S01]  /*65d0*/  LDC.64 R138, c[0x0][0x8b0] ;  /* 0x00022c00ff8a7b82 */ /* 0x000ee20000000a00 */
[----:B------:R-:W4:Y:S01]  /*65e0*/  LDS R0, [UR44+0x2e0] ;  /* 0x0002e02cff007984 */ /* 0x000f220008000800 */
[----:B------:R-:W-:Y:S01]  /*65f0*/  LOP3.LUT R156, R156, 0x60, RZ, 0xc0, !PT ;  /* 0x000000609c9c7812 */ /* 0x000fe200078ec0ff */
[----:B------:R-:W-:Y:S01]  /*6600*/  IMAD.U32 R155, RZ, RZ, UR4 ;  /* 0x00000004ff9b7e24 */ /* 0x000fe2000f8e00ff */
[----:B------:R-:W-:Y:S01]  /*6610*/  LEA.HI.SX32 R152, R154, R3, 0x1c ;  /* 0x000000039a987211 */ /* 0x000fe200078fe2ff */
[----:B------:R-:W1:Y:S03]  /*6620*/  LDCU UR58, c[0x0][0x370] ;  /* 0x00006e00ff3a77ac */ /* 0x000e660008000800 */
[----:B------:R-:W1:Y:S01]  /*6630*/  LDC.64 R136, c[0x0][0x8a8] ;  /* 0x00022a00ff887b82 */ /* 0x000e620000000a00 */
[----:B------:R-:W1:Y:S01]  /*6640*/  LDCU UR43, c[0x0][0xb0c] ;  /* 0x00016180ff2b77ac */ /* 0x000e620008000800 */
[----:B------:R-:W1:Y:S01]  /*6650*/  LDCU UR63, c[0x0][0xb20] ;  /* 0x00016400ff3f77ac */ /* 0x000e620008000800 */
[----:B------:R-:W1:Y:S01]  /*6660*/  LDCU UR39, c[0x0][0xb30] ;  /* 0x00016600ff2777ac */ /* 0x000e620008000800 */
[----:B------:R-:W1:Y:S01]  /*6670*/  LDCU.64 UR56, c[0x0][0x888] ;  /* 0x00011100ff3877ac */ /* 0x000e620008000a00 */
[----:B------:R-:W1:Y:S01]  /*6680*/  LDCU.64 UR40, c[0x0][0xb28] ;  /* 0x00016500ff2877ac */ /* 0x000e620008000a00 */
[----:B------:R-:W1:Y:S01]  /*6690*/  LDCU.128 UR52, c[0x0][0xb10] ;  /* 0x00016200ff3477ac */ /* 0x000e620008000c00 */
[----:B------:R-:W1:Y:S01]  /*66a0*/  LDCU UR47, c[0x0][0x374] ;  /* 0x00006e80ff2f77ac */ /* 0x000e620008000800 */
[----:B------:R-:W-:Y:S01]  /*66b0*/  UIADD3 UR60, UPT, UPT, UR44, 0x400, URZ ;  /* 0x000004002c3c7890 */ /* 0x000fe2000fffe0ff */
[----:B--2-4-:R-:W-:-:S11]  /*66c0*/  IMAD.IADD R69, R0, 0x1, R69 ;  /* 0x0000000100457824 */ /* 0x014fd600078e0245 */
.L_x_151:
[----:B------:R-:W-:Y:S02]  /*66d0*/  LEA R3, R147, UR44, 0x3 ;  /* 0x0000002c93037c11 */ /* 0x000fe4000f8e18ff */
[----:B------:R-:W-:Y:S02]  /*66e0*/  SHF.L.U32 R0, R149, 0x1f, RZ ;  /* 0x0000001f95007819 */ /* 0x000fe400000006ff */
[----:B------:R-:W-:Y:S02]  /*66f0*/  LEA R5, R147, UR44, 0x4 ;  /* 0x0000002c93057c11 */ /* 0x000fe4000f8e20ff */
[----:B------:R-:W2:Y:S02]  /*6700*/  SYNCS.PHASECHK.TRANS64.TRYWAIT P0, [R3+URZ+0x230], R0 ;  /* 0x00023000030075a7 */ /* 0x000ea400080011ff */
[----:B-12---:R-:W-:Y:S05]  /*6710*/  @!P0 BRA `(.L_x_126) ;  /* 0x0000004c00b48947 */ /* 0x006fea0003800000 */
.L_x_246:
[----:B------:R-:W4:Y:S01]  /*6720*/  LDS.128 R4, [R5+0x2c0] ;  /* 0x0002c00005047984 */ /* 0x000f220000000c00 */
[----:B------:R-:W-:Y:S01]  /*6730*/  UISETP.GE.AND UP0, UPT, UR42, 0x1, UPT ;  /* 0x000000012a00788c */ /* 0x000fe2000bf06270 */
[----:B------:R-:W-:Y:S01]  /*6740*/  @!PT LDS RZ, [RZ] ;  /* 0x00000000fffff984 */ /* 0x000fe20000000800 */
[----:B------:R-:W-:Y:S01]  /*6750*/  @!PT LDS RZ, [RZ] ;  /* 0x00000000fffff984 */ /* 0x000fe20000000800 */
[----:B------:R-:W-:Y:S01]  /*6760*/  @!PT LDS RZ, [RZ] ;  /* 0x00000000fffff984 */ /* 0x000fe20000000800 */
[----:B------:R-:W-:Y:S01]  /*6770*/  @!PT LDS RZ, [RZ] ;  /* 0x00000000fffff984 */ /* 0x000fe20000000800 */
[----:B------:R1:W-:Y:S06]  /*6780*/  MEMBAR.ALL.CTA ;  /* 0x0000000000007992 */ /* 0x0003ec0000008000 */
[----:B-1----:R-:W1:Y:S01]  /*6790*/  FENCE.VIEW.ASYNC.S ;  /* 0x00000000000073c6 */ /* 0x002e620000000000 */
[----:B----4-:R-:W-:Y:S11]  /*67a0*/  LOP3.LUT P0, RZ, R6, 0x1, RZ, 0xc0, !PT ;  /* 0x0000000106ff7812 */ /* 0x010ff6000780c0ff */
[----:B------:R-:W-:Y:S02]  /*67b0*/  @!UPT UIADD3 URZ, UPT, UPT, URZ, URZ, URZ ;  /* 0x000000fffffff290 */ /* 0x000fe4000fffe0ff */
[----:B-1----:R-:W-:Y:S01]  /*67c0*/  VOTEU.ANY UP1, P0 ;  /* 0x0000000000ff7886 */ /* 0x002fe20000020100 */
[----:B------:R-:W-:Y:S01]  /*67d0*/  PLOP3.LUT P0, PT, PT, PT, UP1, 0x80, 0x8 ;  /* 0x000000000008781c */ /* 0x000fe20003f0f018 */
[----:B------:R-:W-:Y:S11]  /*67e0*/  UP2UR UR45, UPR, URZ, 0x2 ;  /* 0x00000002ff2d7883 */ /* 0x000ff60008000000 */
[----:B------:R-:W-:Y:S01]  /*67f0*/  @!UPT UIADD3 URZ, UPT, UPT, URZ, URZ, URZ ;  /* 0x000000fffffff290 */ /* 0x000fe2000fffe0ff */
[----:B--2---:R-:W-:Y:S02]  /*6800*/  @P0 SHF.R.U32.HI R0, RZ, 0x10, R5 ;  /* 0x00000010ff000819 */ /* 0x004fe40000011605 */
        /* <DEDUP_REMOVED lines=14> */
[----:B------:R-:W-:Y:S02]  /*68f0*/  UISETP.NE.AND UP0, UPT, UR54, 0x1, UPT ;  /* 0x000000013600788c */ /* 0x000fe4000bf05270 */
[----:B------:R-:W-:Y:S02]  /*6900*/  UIMAD.WIDE.U32 UR8, UR37, UR55, URZ ;  /* 0x00000037250872a5 */ /* 0x000fe4000f8e00ff */
[----:B------:R-:W-:Y:S02]  /*6910*/  UIMAD.WIDE.U32 UR10, UR38, UR52, URZ ;  /* 0x00000034260a72a5 */ /* 0x000fe4000f8e00ff */
[----:B------:R-:W-:Y:S02]  /*6920*/  UISETP.NE.AND UP1, UPT, UR43, 0x1, UPT ;  /* 0x000000012b00788c */ /* 0x000fe4000bf25270 */
[----:B------:R-:W-:Y:S01]  /*6930*/  UISETP.NE.AND UP2, UPT, UR42, 0x1, UPT ;  /* 0x000000012a00788c */ /* 0x000fe2000bf45270 */
[----:B------:R-:W-:Y:S02]  /*6940*/  UMOV UR4, UR5 ;  /* 0x0000000500047c82 */ /* 0x000fe40008000000 */
[----:B------:R-:W-:Y:S03]  /*6950*/  USHF.R.U32.HI UR5, URZ, UR63, UR4 ;  /* 0x0000003fff057299 */ /* 0x000fe60008011604 */
[----:B------:R-:W-:Y:S02]  /*6960*/  UMOV UR4, UR7 ;  /* 0x0000000700047c82 */ /* 0x000fe40008000000 */
[----:B------:R-:W-:Y:S02]  /*6970*/  USHF.R.U32.HI UR7, URZ, UR53, UR4 ;  /* 0x00000035ff077299 */ /* 0x000fe40008011604 */
[----:B------:R-:W-:Y:S02]  /*6980*/  USEL UR4, UR47, UR5, !UP0 ;  /* 0x000000052f047287 */ /* 0x000fe4000c000000 */
[----:B------:R-:W-:Y:S01]  /*6990*/  USEL UR7, UR58, UR7, !UP1 ;  /* 0x000000073a077287 */ /* 0x000fe2000c800000 */
[----:B------:R-:W-:Y:S01]  /*69a0*/  UMOV UR5, UR9 ;  /* 0x0000000900057c82 */ /* 0x000fe20008000000 */
[----:B------:R-:W-:Y:S02]  /*69b0*/  UIMAD.WIDE.U32 UR8, UR4, UR40, URZ ;  /* 0x00000028040872a5 */ /* 0x000fe4000f8e00ff */
[----:B------:R-:W-:Y:S03]  /*69c0*/  USHF.R.U32.HI UR6, URZ, UR63, UR5 ;  /* 0x0000003fff067299 */ /* 0x000fe60008011605 */
[----:B------:R-:W-:Y:S01]  /*69d0*/  UMOV UR5, UR11 ;  /* 0x0000000b00057c82 */ /* 0x000fe20008000000 */
[----:B------:R-:W-:Y:S02]  /*69e0*/  UIMAD.WIDE.U32 UR10, UR7, UR40, URZ ;  /* 0x00000028070a72a5 */ /* 0x000fe4000f8e00ff */
[----:B------:R-:W-:Y:S02]  /*69f0*/  USHF.R.U32.HI UR12, URZ, UR53, UR5 ;  /* 0x00000035ff0c7299 */ /* 0x000fe40008011605 */
[----:B------:R-:W-:Y:S01]  /*6a00*/  USEL UR6, UR37, UR6, !UP0 ;  /* 0x0000000625067287 */ /* 0x000fe2000c000000 */
[----:B------:R-:W-:Y:S02]  /*6a10*/  UMOV UR5, UR9 ;  /* 0x0000000900057c82 */ /* 0x000fe40008000000 */
[----:B------:R-:W-:Y:S01]  /*6a20*/  UMOV UR10, UR11 ;  /* 0x0000000b000a7c82 */ /* 0x000fe20008000000 */
[----:B------:R-:W-:Y:S02]  /*6a30*/  @UP2 USHF.R.U32.HI UR4, URZ, UR41, UR5 ;  /* 0x00000029ff042299 */ /* 0x000fe40008011605 */
[----:B------:R-:W-:Y:S02]  /*6a40*/  @UP2 USHF.R.U32.HI UR7, URZ, UR41, UR10 ;  /* 0x00000029ff072299 */ /* 0x000fe4000801160a */
[----:B------:R-:W-:Y:S02]  /*6a50*/  UIMAD UR4, UR42, UR4, URZ ;  /* 0x000000042a0472a4 */ /* 0x000fe4000f8e02ff */
[----:B------:R-:W-:Y:S02]  /*6a60*/  UIMAD.WIDE.U32 UR10, UR6, UR40, URZ ;  /* 0x00000028060a72a5 */ /* 0x000fe4000f8e00ff */
[----:B------:R-:W-:Y:S02]  /*6a70*/  USEL UR5, UR38, UR12, !UP1 ;  /* 0x0000000c26057287 */ /* 0x000fe4000c800000 */
[----:B------:R-:W-:Y:S02]  /*6a80*/  UIMAD UR8, UR42, UR7, URZ ;  /* 0x000000072a0872a4 */ /* 0x000fe4000f8e02ff */
[----:B------:R-:W-:Y:S03]  /*6a90*/  UISETP.GE.AND UP0, UPT, UR6, UR4, UPT ;  /* 0x000000040600728c */ /* 0x000fe6000bf06270 */
[----:B------:R-:W-:Y:S01]  /*6aa0*/  UMOV UR4, UR11 ;  /* 0x0000000b00047c82 */ /* 0x000fe20008000000 */
[----:B------:R-:W-:Y:S02]  /*6ab0*/  UISETP.GE.OR UP0, UPT, UR5, UR8, UP0 ;  /* 0x000000080500728c */ /* 0x000fe40008706670 */
[----:B------:R-:W-:Y:S02]  /*6ac0*/  USHF.R.U32.HI UR4, URZ, UR41, UR4 ;  /* 0x00000029ff047299 */ /* 0x000fe40008011604 */
[----:B------:R-:W-:Y:S02]  /*6ad0*/  UIMAD.WIDE.U32 UR8, UR5, UR40, URZ ;  /* 0x00000028050872a5 */ /* 0x000fe4000f8e00ff */
[----:B------:R-:W-:Y:S02]  /*6ae0*/  USEL UR11, UR6, UR4, !UP2 ;  /* 0x00000004060b7287 */ /* 0x000fe4000d000000 */
[----:B------:R-:W-:Y:S02]  /*6af0*/  UIADD3 UR8, UPT, UPT, -UR5, URZ, URZ ;  /* 0x000000ff05087290 */ /* 0x000fe4000fffe1ff */
[----:B------:R-:W-:Y:S01]  /*6b00*/  UIADD3 UR10, UPT, UPT, -UR11, URZ, URZ ;  /* 0x000000ff0b0a7290 */ /* 0x000fe2000fffe1ff */
[----:B------:R-:W-:Y:S01]  /*6b10*/  @!UP0 UMOV UR4, UR9 ;  /* 0x0000000900048c82 */ /* 0x000fe20008000000 */
[----:B------:R-:W-:Y:S02]  /*6b20*/  UIADD3 UR9, UPT, UPT, -UR6, URZ, URZ ;  /* 0x000000ff06097290 */ /* 0x000fe4000fffe1ff */
[----:B------:R-:W-:Y:S02]  /*6b30*/  @!UP0 USHF.R.U32.HI UR4, URZ, UR41, UR4 ;  /* 0x00000029ff048299 */ /* 0x000fe40008011604 */
[----:B------:R-:W-:Y:S02]  /*6b40*/  UIMAD UR10, UR42, UR10, UR6 ;  /* 0x0000000a2a0a72a4 */ /* 0x000fe4000f8e0206 */
[----:B------:R-:W-:Y:S04]  /*6b50*/  @!UP0 USEL UR4, UR5, UR4, !UP2 ;  /* 0x0000000405048287 */ /* 0x000fe8000d000000 */
[----:B------:R-:W-:Y:S02]  /*6b60*/  @!UP0 UIMAD UR10, UR7, UR10, UR4 ;  /* 0x0000000a070a82a4 */ /* 0x000fe4000f8e0204 */
[----:B------:R-:W-:Y:S02]  /*6b70*/  @!UP0 UIADD3 UR11, UPT, UPT, UR11, -UR4, URZ ;  /* 0x800000040b0b8290 */ /* 0x000fe4000fffe0ff */
[----:B------:R-:W-:Y:S02]  /*6b80*/  UIMAD UR7, UR43, UR8, UR38 ;  /* 0x000000082b0772a4 */ /* 0x000fe4000f8e0226 */
[----:B------:R-:W-:Y:S02]  /*6b90*/  @!UP0 UIMAD UR6, UR11, UR42, UR5 ;  /* 0x0000002a0b0682a4 */ /* 0x000fe4000f8e0205 */
[----:B------:R-:W-:Y:S01]  /*6ba0*/  UIMAD UR4, UR54, UR9, UR37 ;  /* 0x00000009360472a4 */ /* 0x000fe2000f8e0225 */
[----:B------:R-:W-:Y:S02]  /*6bb0*/  @!UP0 UMOV UR5, UR10 ;  /* 0x0000000a00058c82 */ /* 0x000fe40008000000 */
[----:B------:R-:W-:Y:S02]  /*6bc0*/  UIMAD UR38, UR5, UR43, UR7 ;  /* 0x0000002b052672a4 */ /* 0x000fe4000f8e0207 */
[----:B------:R-:W-:Y:S11]  /*6bd0*/  UIMAD UR37, UR6, UR54, UR4 ;  /* 0x00000036062572a4 */ /* 0x000ff6000f8e0204 */
[----:B------:R-:W-:Y:S01]  /*6be0*/  @!UPT UIADD3 URZ, UPT, UPT, URZ, URZ, URZ ;  /* 0x000000fffffff290 */ /* 0x000fe2000fffe0ff */
.L_x_127:
[----:B------:R-:W-:Y:S01]  /*6bf0*/  UISETP.NE.AND UP0, UPT, UR39, 0x1, UPT ;  /* 0x000000012700788c */ /* 0x000fe2000bf05270 */
[----:B------:R-:W-:Y:S01]  /*6c00*/  IADD3 R147, PT, PT, R147, 0x1, RZ ;  /* 0x0000000193937810 */ /* 0x000fe20007ffe0ff */
[----:B------:R-:W-:Y:S02]  /*6c10*/  USHF.L.U32 UR50, UR16, 0x7, URZ ;  /* 0x0000000710327899 */ /* 0x000fe400080006ff */
[----:B------:R-:W-:Y:S07]  /*6c20*/  USHF.L.U32 UR49, UR20, 0x7, URZ ;  /* 0x0000000714317899 */ /* 0x000fee00080006ff */
[----:B------:R-:W2:Y:S01]  /*6c30*/  @!UP0 LDCU.128 UR12, c[0x0][0xb10] ;  /* 0x00016200ff0c87ac */ /* 0x000ea20008000c00 */
[----:B------:R-:W4:Y:S01]  /*6c40*/  @!UP0 LDCU UR5, c[0x0][0xb0c] ;  /* 0x00016180ff0587ac */ /* 0x000f220008000800 */
[----:B------:R-:W3:Y:S01]  /*6c50*/  @!UP0 LDCU UR10, c[0x0][0xb20] ;  /* 0x00016400ff0a87ac */ /* 0x000ee20008000800 */
[----:B--2---:R-:W-:Y:S02]  /*6c60*/  UIMAD.WIDE.U32 UR8, UR38, UR12, URZ ;  /* 0x0000000c260872a5 */ /* 0x004fe4000f8e00ff */
[----:B------:R-:W-:Y:S02]  /*6c70*/  UIMAD.WIDE.U32 UR6, UR37, UR15, URZ ;  /* 0x0000000f250672a5 */ /* 0x000fe4000f8e00ff */
[----:B------:R-:W-:Y:S03]  /*6c80*/  @!UP0 UISETP.NE.AND UP1, UPT, UR14, 0x1, UPT ;  /* 0x000000010e00888c */ /* 0x000fe6000bf25270 */
[----:B------:R-:W-:Y:S01]  /*6c90*/  @!UP0 UMOV UR4, UR9 ;  /* 0x0000000900048c82 */ /* 0x000fe20008000000 */
[----:B----4-:R-:W-:Y:S02]  /*6ca0*/  @!UP0 UISETP.NE.AND UP2, UPT, UR5, 0x1, UPT ;  /* 0x000000010500888c */ /* 0x010fe4000bf45270 */
[----:B------:R-:W-:Y:S01]  /*6cb0*/  @!UP0 USHF.R.U32.HI UR4, URZ, UR13, UR4 ;  /* 0x0000000dff048299 */ /* 0x000fe20008011604 */
[----:B------:R-:W-:Y:S02]  /*6cc0*/  @!UP0 UMOV UR6, UR7 ;  /* 0x0000000700068c82 */ /* 0x000fe40008000000 */
[----:B---3--:R-:W-:Y:S02]  /*6cd0*/  @!UP0 USHF.R.U32.HI UR6, URZ, UR10, UR6 ;  /* 0x0000000aff068299 */ /* 0x008fe40008011606 */
[----:B------:R-:W-:Y:S02]  /*6ce0*/  @!UP0 USEL UR7, UR38, UR4, !UP2 ;  /* 0x0000000426078287 */ /* 0x000fe4000d000000 */
[----:B------:R-:W-:Y:S04]  /*6cf0*/  @!UP0 USEL UR6, UR37, UR6, !UP1 ;  /* 0x0000000625068287 */ /* 0x000fe8000c800000 */
[----:B------:R-:W-:Y:S02]  /*6d00*/  @!UP0 UIADD3 UR4, UPT, UPT, -UR7, UR6, URZ ;  /* 0x0000000607048290 */ /* 0x000fe4000fffe1ff */
[----:B------:R-:W-:Y:S02]  /*6d10*/  @!UP0 UIADD3 UR6, UPT, UPT, UR7, -UR6, URZ ;  /* 0x8000000607068290 */ /* 0x000fe4000fffe0ff */
[----:B------:R-:W-:Y:S02]  /*6d20*/  @!UP0 UIMAD UR38, UR4, UR5, UR38 ;  /* 0x00000005042682a4 */ /* 0x000fe4000f8e0226 */
[----:B------:R-:W-:Y:S02]  /*6d30*/  @!UP0 UIMAD UR37, UR6, UR14, UR37 ;  /* 0x0000000e062582a4 */ /* 0x000fe4000f8e0225 */
[----:B------:R-:W-:Y:S09]  /*6d40*/  ULOP3.LUT UP0, URZ, UR60, 0x1b0, URZ, 0xc0, !UPT ;  /* 0x000001b03cff7892 */ /* 0x000ff2000f80c0ff */
[----:B------:R-:W-:Y:S05]  /*6d50*/  BRA.U !UP0, `(.L_x_128) ;  /* 0x0000000108407547 */ /* 0x000fea000b800000 */
[----:B------:R-:W2:Y:S01]  /*6d60*/  LDCU.64 UR8, c[0x4][0x80] ;  /* 0x01001000ff0877ac */ /* 0x000ea20008000a00 */
[----:B------:R-:W-:Y:S01]  /*6d70*/  MOV R3, 0x0 ;  /* 0x0000000000037802 */ /* 0x000fe20000000f00 */
[----:B------:R-:W-:Y:S02]  /*6d80*/  HFMA2 R12, -RZ, RZ, 0, 5.9604644775390625e-08 ;  /* 0x00000001ff0c7431 */ /* 0x000fe400000001ff */
[----:B------:R-:W-:Y:S02]  /*6d90*/  IMAD.MOV.U32 R8, RZ, RZ, 0x70 ;  /* 0x00000070ff087424 */ /* 0x000fe400078e00ff */
[----:B------:R-:W-:Y:S01]  /*6da0*/  IMAD.MOV.U32 R13, RZ, RZ, RZ ;  /* 0x000000ffff0d7224 */ /* 0x000fe200078e00ff */
[----:B------:R-:W3:Y:S01]  /*6db0*/  LDCU.64 UR6, c[0x4][0x88] ;  /* 0x01001100ff0677ac */ /* 0x000ee20008000a00 */
[----:B------:R-:W4:Y:S01]  /*6dc0*/  LDC.64 R2, c[0x4][R3] ;  /* 0x0100000003027b82 */ /* 0x000f220000000a00 */
[----:B------:R-:W1:Y:S01]  /*6dd0*/  LDCU.64 UR4, c[0x4][0x8] ;  /* 0x01000100ff0477ac */ /* 0x000e620008000a00 */
[----:B--2---:R-:W-:Y:S01]  /*6de0*/  MOV R5, UR9 ;  /* 0x0000000900057c02 */ /* 0x004fe20008000f00 */
[----:B------:R-:W-:Y:S01]  /*6df0*/  IMAD.U32 R4, RZ, RZ, UR8 ;  /* 0x00000008ff047e24 */ /* 0x000fe2000f8e00ff */
[----:B---3--:R-:W-:Y:S01]  /*6e00*/  MOV R7, UR7 ;  /* 0x0000000700077c02 */ /* 0x008fe20008000f00 */
[----:B------:R-:W-:Y:S01]  /*6e10*/  IMAD.U32 R6, RZ, RZ, UR6 ;  /* 0x00000006ff067e24 */ /* 0x000fe2000f8e00ff */
[----:B-1----:R-:W-:Y:S01]  /*6e20*/  MOV R11, UR5 ;  /* 0x00000005000b7c02 */ /* 0x002fe20008000f00 */
[----:B------:R-:W-:Y:S02]  /*6e30*/  IMAD.U32 R10, RZ, RZ, UR4 ;  /* 0x00000004ff0a7e24 */ /* 0x000fe4000f8e00ff */
[----:B------:R-:W-:Y:S07]  /*6e40*/  LEPC R20, `(.L_x_128) ;  /* 0x000000001014794e */ /* 0x000fee0000000000 */
[----:B----45:R-:W-:Y:S05]  /*6e50*/  CALL.ABS.NOINC R2 ;  /* 0x0000000002007343 */ /* 0x030fea0003c00000 */
.L_x_128:
[----:B------:R-:W-:Y:S01]  /*6e60*/  LOP3.LUT P0, RZ, R155, 0x1b0, RZ, 0xc0, !PT ;  /* 0x000001b09bff7812 */ /* 0x000fe2000780c0ff */
[----:B------:R-:W-:Y:S11]  /*6e70*/  BSSY.RECONVERGENT B6, `(.L_x_129) ;  /* 0x0000013000067945 */ /* 0x000ff60003800200 */
[----:B------:R-:W-:Y:S01]  /*6e80*/  @!UPT UIADD3 URZ, UPT, UPT, URZ, URZ, URZ ;  /* 0x000000fffffff290 */ /* 0x000fe2000fffe0ff */
[----:B------:R-:W-:Y:S05]  /*6e90*/  @!P0 BRA `(.L_x_130) ;  /* 0x0000000000408947 */ /* 0x000fea0003800000 */
        /* <DEDUP_REMOVED lines=16> */
.L_x_130:
[----:B------:R-:W-:Y:S05]  /*6fa0*/  BSYNC.RECONVERGENT B6 ;  /* 0x0000000000067941 */ /* 0x000fea0003800200 */
.L_x_129:
[----:B------:R-:W-:Y:S02]  /*6fb0*/  ISETP.NE.U32.AND P0, PT, RZ, UR56, PT ;  /* 0x00000038ff007c0c */ /* 0x000fe4000bf05070 */
[C---:B------:R-:W-:Y:S02]  /*6fc0*/  ISETP.NE.U32.AND P4, PT, R142.reuse, RZ, PT ;  /* 0x000000ff8e00720c */ /* 0x040fe40003f85070 */
[----:B------:R-:W-:Y:S02]  /*6fd0*/  ISETP.NE.U32.AND P1, PT, R142, RZ, PT ;  /* 0x000000ff8e00720c */ /* 0x000fe40003f25070 */
[----:B------:R-:W-:Y:S02]  /*6fe0*/  ISETP.NE.AND.EX P0, PT, RZ, UR57, PT, P0 ;  /* 0x00000039ff007c0c */ /* 0x000fe4000bf05300 */
[C---:B------:R-:W-:Y:S02]  /*6ff0*/  ISETP.NE.AND.EX P4, PT, R143.reuse, RZ, PT, P4 ;  /* 0x000000ff8f00720c */ /* 0x040fe40003f85340 */
[----:B------:R-:W-:Y:S02]  /*7000*/  ISETP.NE.AND.EX P1, PT, R143, RZ, P0, P1 ;  /* 0x000000ff8f00720c */ /* 0x000fe40000725310 */
[----:B------:R-:W-:Y:S02]  /*7010*/  ISETP.NE.U32.AND P5, PT, R138, RZ, PT ;  /* 0x000000ff8a00720c */ /* 0x000fe40003fa5070 */
[----:B------:R-:W-:Y:S02]  /*7020*/  ISETP.NE.U32.AND P2, PT, RZ, UR56, PT ;  /* 0x00000038ff007c0c */ /* 0x000fe4000bf45070 */
[----:B------:R-:W-:Y:S02]  /*7030*/  PLOP3.LUT P0, PT, PT, PT, PT, 0x8, 0x80 ;  /* 0x000000000080781c */ /* 0x000fe40003f0e170 */
[----:B------:R-:W-:Y:S02]  /*7040*/  ISETP.NE.AND.EX P5, PT, R139, RZ, PT, P5 ;  /* 0x000000ff8b00720c */ /* 0x000fe40003fa5350 */
[----:B------:R-:W-:Y:S03]  /*7050*/  ISETP.NE.AND.EX P2, PT, RZ, UR57, PT, P2 ;  /* 0x00000039ff007c0c */ /* 0x000fe6000bf45320 */
[----:B------:R-:W-:Y:S01]  /*7060*/  @!P1 PLOP3.LUT P0, PT, P4, PT, PT, 0x80, 0x8 ;  /* 0x000000000008981c */ /* 0x000fe2000270f070 */
[----:B------:R-:W-:Y:S01]  /*7070*/  @!UPT UIADD3 URZ, UPT, UPT, URZ, URZ, URZ ;  /* 0x000000fffffff290 */ /* 0x000fe2000fffe0ff */
[----:B------:R-:W-:Y:S11]  /*7080*/  @!P4 BRA `(.L_x_131) ;  /* 0x000000000030c947 */ /* 0x000ff60003800000 */
[----:B------:R-:W-:Y:S01]  /*7090*/  ISETP.NE.U32.AND P3, PT, R140, RZ, PT ;  /* 0x000000ff8c00720c */ /* 0x000fe20003f65070 */
[----:B------:R-:W2:Y:S01]  /*70a0*/  LDCU.64 UR4, c[0x0][0x358] ;  /* 0x00006b00ff0477ac */ /* 0x000ea20008000a00 */
[----:B------:R-:W-:Y:S02]  /*70b0*/  IMAD.MOV.U32 R144, RZ, RZ, 0x1 ;  /* 0x00000001ff907424 */ /* 0x000fe400078e00ff */
[----:B------:R-:W-:Y:S11]  /*70c0*/  ISETP.NE.AND.EX P3, PT, R141, RZ, PT, P3 ;  /* 0x000000ff8d00720c */ /* 0x000ff60003f65330 */
[----:B------:R-:W-:Y:S02]  /*70d0*/  @!UPT UIADD3 URZ, UPT, UPT, URZ, URZ, URZ ;  /* 0x000000fffffff290 */ /* 0x000fe4000fffe0ff */
[----:B------:R-:W3:Y:S01]  /*70e0*/  @P3 LDC.64 R2, c[0x0][0x888] ;  /* 0x00022200ff023b82 */ /* 0x000ee20000000a00 */
[----:B-1----:R-:W-:Y:S04]  /*70f0*/  @P3 IMAD R0, R142, UR36, RZ ;  /* 0x000000248e003c24 */ /* 0x002fe8000f8e02ff */
[----:B---3--:R-:W-:Y:S04]  /*7100*/  @P3 IMAD.WIDE R2, R0, 0x4, R2 ;  /* 0x0000000400023825 */ /* 0x008fe800078e0202 */
[----:B------:R-:W-:Y:S01]  /*7110*/  HFMA2 R0, -RZ, RZ, 0, 5.9604644775390625e-08 ;  /* 0x00000001ff007431 */ /* 0x000fe200000001ff */
[----:B--2--5:R2:W5:Y:S04]  /*7120*/  @P3 LDG.E R72, desc[UR4][R2.64] ;  /* 0x0000000402483981 */ /* 0x024568000c1e1900 */
[----:B------:R-:W-:Y:S01]  /*7130*/  @!P3 PRMT R144, R0, 0x7610, R144 ;  /* 0x000076100090b816 */ /* 0x000fe20000000090 */
[----:B--2---:R-:W3:Y:S06]  /*7140*/  @!P3 LDC R72, c[0x0][0x880] ;  /* 0x00022000ff48bb82 */ /* 0x004eec0000000800 */
.L_x_131:
[----:B------:R-:W-:Y:S05]  /*7150*/  @!P5 BRA `(.L_x_132) ;  /* 0x000000000024d947 */ /* 0x000fea0003800000 */
[----:B------:R-:W-:Y:S01]  /*7160*/  ISETP.NE.U32.AND P3, PT, R136, RZ, PT ;  /* 0x000000ff8800720c */ /* 0x000fe20003f65070 */
[----:B------:R-:W2:Y:S03]  /*7170*/  LDCU.64 UR4, c[0x0][0x358] ;  /* 0x00006b00ff0477ac */ /* 0x000ea60008000a00 */
[----:B------:R-:W-:Y:S11]  /*7180*/  ISETP.NE.AND.EX P3, PT, R137, RZ, PT, P3 ;  /* 0x000000ff8900720c */ /* 0x000ff60003f65330 */
[----:B------:R-:W-:Y:S02]  /*7190*/  @!UPT UIADD3 URZ, UPT, UPT, URZ, URZ, URZ ;  /* 0x000000fffffff290 */ /* 0x000fe4000fffe0ff */
[----:B------:R-:W4:Y:S01]  /*71a0*/  @P3 LDC.64 R2, c[0x0][0x8a8] ;  /* 0x00022a00ff023b82 */ /* 0x000f220000000a00 */
[----:B-1----:R-:W-:Y:S04]  /*71b0*/  @P3 IMAD R0, R138, UR36, RZ ;  /* 0x000000248a003c24 */ /* 0x002fe8000f8e02ff */
[----:B----4-:R-:W-:Y:S05]  /*71c0*/  @P3 IMAD.WIDE R2, R0, 0x4, R2 ;  /* 0x0000000400023825 */ /* 0x010fea00078e0202 */
[----:B--2--5:R2:W5:Y:S02]  /*71d0*/  @P3 LDG.E R70, desc[UR4][R2.64] ;  /* 0x0000000402463981 */ /* 0x024564000c1e1900 */
[----:B--2---:R-:W4:Y:S02]  /*71e0*/  @!P3 LDC R70, c[0x0][0x8a0] ;  /* 0x00022800ff46bb82 */ /* 0x004f240000000800 */
.L_x_132:
[----:B---3-5:R-:W-:Y:S01]  /*71f0*/  ISETP.NE.AND P3, PT, R72, RZ, PT ;  /* 0x000000ff4800720c */ /* 0x028fe20003f65270 */
[----:B------:R-:W-:Y:S01]  /*7200*/  BSSY B1, `(.L_x_133) ;  /* 0x0000047000017945 */ /* 0x000fe20003800000 */
[----:B------:R-:W-:Y:S01]  /*7210*/  SEL R7, RZ, 0xffffffff, P2 ;  /* 0xffffffffff077807 */ /* 0x000fe20001000000 */
[----:B------:R-:W-:Y:S01]  /*7220*/  IMAD.MOV.U32 R78, RZ, RZ, 0x1 ;  /* 0x00000001ff4e7424 */ /* 0x000fe200078e00ff */
[----:B-1----:R-:W-:Y:S01]  /*7230*/  @!P1 SEL R0, RZ, 0xffffffff, P3 ;  /* 0xffffffffff009807 */ /* 0x002fe20001800000 */
[----:B------:R-:W-:Y:S01]  /*7240*/  IMAD R71, R68, 0x80, R69 ;  /* 0x0000008044477824 */ /* 0x000fe200078e0245 */
[----:B------:R-:W-:Y:S02]  /*7250*/  LOP3.LUT P2, RZ, R144, 0xff, RZ, 0xc0, !PT ;  /* 0x000000ff90ff7812 */ /* 0x000fe4000784c0ff */
[----:B------:R-:W-:Y:S02]  /*7260*/  CS2R R98, SRZ ;  /* 0x0000000000627805 */ /* 0x000fe4000001ff00 */
[----:B------:R-:W-:Y:S02]  /*7270*/  LEA R3, R150, UR44, 0x3 ;  /* 0x0000002c96037c11 */ /* 0x000fe4000f8e18ff */
[----:B------:R-:W-:Y:S02]  /*7280*/  CS2R R96, SRZ ;  /* 0x0000000000607805 */ /* 0x000fe4000001ff00 */
[----:B------:R-:W-:Y:S02]  /*7290*/  @P0 SEL R0, R7, R0, !P2 ;  /* 0x0000000007000207 */ /* 0x000fe40005000000 */
[----:B------:R-:W-:Y:S02]  /*72a0*/  CS2R R94, SRZ ;  /* 0x00000000005e7805 */ /* 0x000fe4000001ff00 */
[----:B------:R-:W-:Y:S02]  /*72b0*/  LEA R146, R68, UR44, 0x3 ;  /* 0x0000002c44927c11 */ /* 0x000fe4000f8e18ff */
[----:B------:R-:W-:Y:S02]  /*72c0*/  CS2R R92, SRZ ;  /* 0x00000000005c7805 */ /* 0x000fe4000001ff00 */
[----:B------:R-:W-:Y:S02]  /*72d0*/  @!P1 LOP3.LUT R0, R0, 0x1, RZ, 0xc0, !PT ;  /* 0x0000000100009812 */ /* 0x000fe400078ec0ff */
[----:B------:R-:W-:Y:S02]  /*72e0*/  CS2R R86, SRZ ;  /* 0x0000000000567805 */ /* 0x000fe4000001ff00 */
[----:B------:R-:W-:Y:S02]  /*72f0*/  SHF.L.U32 R5, R151, 0x1f, RZ ;  /* 0x0000001f97057819 */ /* 0x000fe400000006ff */
[----:B------:R-:W-:Y:S02]  /*7300*/  CS2R R84, SRZ ;  /* 0x0000000000547805 */ /* 0x000fe4000001ff00 */
[----:B------:R-:W-:Y:S02]  /*7310*/  ISETP.NE.U32.OR P6, PT, R0, 0x1, P1 ;  /* 0x000000010000780c */ /* 0x000fe40000fc5470 */
[----:B------:R-:W-:Y:S02]  /*7320*/  CS2R R82, SRZ ;  /* 0x0000000000527805 */ /* 0x000fe4000001ff00 */
[----:B------:R-:W-:Y:S02]  /*7330*/  SEL R0, RZ, 0xffffffff, P3 ;  /* 0xffffffffff007807 */ /* 0x000fe40001800000 */
[----:B------:R-:W-:Y:S02]  /*7340*/  CS2R R80, SRZ ;  /* 0x0000000000507805 */ /* 0x000fe4000001ff00 */
[----:B------:R-:W-:Y:S02]  /*7350*/  P2R R88, PR, RZ, 0x40 ;  /* 0x00000040ff587803 */ /* 0x000fe40000000000 */
[----:B------:R-:W-:Y:S04]  /*7360*/  @P4 SEL R0, R7, R0, !P2 ;  /* 0x0000000007004207 */ /* 0x000fe80005000000 */
[----:B------:R-:W-:Y:S02]  /*7370*/  LOP3.LUT R0, R0, 0x1, RZ, 0xc0, !PT ;  /* 0x0000000100007812 */ /* 0x000fe400078ec0ff */
[----:B------:R-:W-:Y:S02]  /*7380*/  @P6 SHF.L.U32 R2, R148, 0x1f, RZ ;  /* 0x0000001f94026819 */ /* 0x000fe400000006ff */
[----:B------:R-:W-:Y:S02]  /*7390*/  ISETP.NE.U32.AND P5, PT, R0, 0x1, PT ;  /* 0x000000010000780c */ /* 0x000fe40003fa5070 */
[----:B------:R-:W1:Y:S02]  /*73a0*/  @P6 SYNCS.PHASECHK.TRANS64.TRYWAIT P1, [R3+URZ+0x200], R2 ;  /* 0x00020002030065a7 */ /* 0x000e6400080211ff */
[----:B------:R-:W-:Y:S01]  /*73b0*/  P2R R79, PR, RZ, 0x20 ;  /* 0x00000020ff4f7803 */ /* 0x000fe20000000000 */
[----:B------:R2:W3:Y:S01]  /*73c0*/  SYNCS.PHASECHK.TRANS64.TRYWAIT P0, [R146+URZ+0x250], R5 ;  /* 0x00025005920075a7 */ /* 0x0004e200080011ff */
[----:B-1----:R-:W-:Y:S01]  /*73d0*/  @P6 SEL R78, RZ, 0x1, !P1 ;  /* 0x00000001ff4e6807 */ /* 0x002fe20004800000 */
[----:B--2---:R-:W-:Y:S06]  /*73e0*/  @!P6 BRA `(.L_x_134) ;  /* 0x0000000000a0e947 */ /* 0x004fec0003800000 */
[----:B------:R-:W-:Y:S01]  /*73f0*/  @P5 IMAD R7, R150, 0x2000, R135 ;  /* 0x0000200096075824 */ /* 0x000fe200078e0287 */
[----:B------:R-:W-:Y:S01]  /*7400*/  ISETP.NE.AND P1, PT, R78, RZ, PT ;  /* 0x000000ff4e00720c */ /* 0x000fe20003f25270 */
[----:B------:R-:W-:Y:S01]  /*7410*/  BSSY B0, `(.L_x_135) ;  /* 0x0000011000007945 */ /* 0x000fe20003800000 */
[----:B------:R-:W-:Y:S01]  /*7420*/  CS2R R82, SRZ ;  /* 0x0000000000527805 */ /* 0x000fe2000001ff00 */
[----:B------:R-:W-:Y:S01]  /*7430*/  @P5 VIADD R9, R7, UR44 ;  /* 0x0000002c07095c36 */ /* 0x000fe20008000000 */
[----:B------:R-:W-:Y:S02]  /*7440*/  CS2R R80, SRZ ;  /* 0x0000000000507805 */ /* 0x000fe4000001ff00 */
[----:B------:R-:W-:Y:S02]  /*7450*/  CS2R R86, SRZ ;  /* 0x0000000000567805 */ /* 0x000fe4000001ff00 */
[----:B------:R-:W-:Y:S01]  /*7460*/  CS2R R84, SRZ ;  /* 0x0000000000547805 */ /* 0x000fe2000001ff00 */
[--C-:B------:R-:W-:Y:S01]  /*7470*/  @P5 IMAD.IADD R6, R154, 0x1, R9.reuse ;  /* 0x000000019a065824 */ /* 0x100fe200078e0209 */
[----:B------:R-:W-:Y:S01]  /*7480*/  CS2R R94, SRZ ;  /* 0x00000000005e7805 */ /* 0x000fe2000001ff00 */
[--C-:B------:R-:W-:Y:S01]  /*7490*/  @P5 IMAD.IADD R4, R153, 0x1, R9.reuse ;  /* 0x0000000199045824 */ /* 0x100fe200078e0209 */
[----:B------:R-:W-:Y:S01]  /*74a0*/  CS2R R92, SRZ ;  /* 0x00000000005c7805 */ /* 0x000fe2000001ff00 */
[----:B------:R-:W-:Y:S01]  /*74b0*/  @P5 IMAD R2, R152, 0x10, R9 ;  /* 0x0000001098025824 */ /* 0x000fe200078e0209 */
[----:B------:R-:W-:Y:S02]  /*74c0*/  CS2R R98, SRZ ;  /* 0x0000000000627805 */ /* 0x000fe4000001ff00 */
[----:B------:R-:W-:Y:S01]  /*74d0*/  CS2R R96, SRZ ;  /* 0x0000000000607805 */ /* 0x000fe2000001ff00 */
[----:B------:R-:W-:Y:S06]  /*74e0*/  @P1 BRA `(.L_x_136) ;  /* 0x00000000000c1947 */ /* 0x000fec0003800000 */
[----:B------:R-:W-:Y:S04]  /*74f0*/  SHF.L.U32 R0, R148, 0x1f, RZ ;  /* 0x0000001f94007819 */ /* 0x000fe800000006ff */
[----:B------:R-:W1:Y:S02]  /*7500*/  SYNCS.PHASECHK.TRANS64.TRYWAIT P1, [R3+URZ+0x200], R0 ;  /* 0x00020000030075a7 */ /* 0x000e6400080211ff */
[----:B-1----:R-:W-:Y:S05]  /*7510*/  @!P1 BRA `(.L_x_137) ;  /* 0x0000004000489947 */ /* 0x002fea0003800000 */
.L_x_136:
[----:B------:R-:W-:Y:S05]  /*7520*/  BSYNC B0 ;  /* 0x0000000000007941 */ /* 0x000fea0003800000 */
.L_x_135:
[----:B------:R-:W-:Y:S01]  /*7530*/  ISETP.NE.AND P1, PT, R79, RZ, PT ;  /* 0x000000ff4f00720c */ /* 0x000fe20003f25270 */
[----:B-1----:R-:W-:Y:S02]  /*7540*/  VIADD R3, R3, 0x210 ;  /* 0x0000021003037836 */ /* 0x002fe40000000000 */
[----:B------:R-:W-:Y:S02]  /*7550*/  IMAD.U32 R0, RZ, RZ, UR46 ;  /* 0x0000002eff007e24 */ /* 0x000fe4000f8e00ff */
[----:B------:R-:W-:Y:S03]  /*7560*/  VIADD R150, R150, 0x1 ;  /* 0x0000000196967836 */ /* 0x000fe60000000000 */
[----:B------:R-:W-:Y:S05]  /*7570*/  PRMT R0, R0, 0x654, R3 ;  /* 0x0000065400007816 */ /* 0x000fea0000000003 */
[----:B------:R1:W2:Y:S04]  /*7580*/  @P1 LDS.128 R80, [R7+UR44+0x400] ;  /* 0x0004002c07501984 */ /* 0x0002a80008000c00 */
[----:B------:R1:W1:Y:S04]  /*7590*/  @P1 LDS.128 R84, [R6+0x400] ;  /* 0x0004000006541984 */ /* 0x0002680000000c00 */
[----:B------:R1:W1:Y:S04]  /*75a0*/  @P1 LDS.128 R92, [R4+0x400] ;  /* 0x00040000045c1984 */ /* 0x0002680000000c00 */
[----:B------:R1:W1:Y:S01]  /*75b0*/  @P1 LDS.128 R96, [R2+0x400] ;  /* 0x0004000002601984 */ /* 0x0002620000000c00 */
[C---:B------:R-:W-:Y:S01]  /*75c0*/  ISETP.NE.AND P1, PT, R150.reuse, 0x2, PT ;  /* 0x000000029600780c */ /* 0x040fe20003f25270 */
[----:B------:R-:W-:Y:S01]  /*75d0*/  @!PT LDS RZ, [RZ] ;  /* 0x00000000fffff984 */ /* 0x000fe20000000800 */
[----:B------:R-:W-:Y:S01]  /*75e0*/  @!PT LDS RZ, [RZ] ;  /* 0x00000000fffff984 */ /* 0x000fe20000000800 */
[----:B------:R-:W-:Y:S01]  /*75f0*/  @!PT LDS RZ, [RZ] ;  /* 0x00000000fffff984 */ /* 0x000fe20000000800 */
[----:B------:R-:W-:Y:S01]  /*7600*/  @!PT LDS RZ, [RZ] ;  /* 0x00000000fffff984 */ /* 0x000fe20000000800 */
[----:B------:R5:W-:Y:S06]  /*7610*/  MEMBAR.ALL.CTA ;  /* 0x0000000000007992 */ /* 0x000bec0000008000 */
[----:B-----5:R-:W5:Y:S01]  /*7620*/  FENCE.VIEW.ASYNC.S ;  /* 0x00000000000073c6 */ /* 0x020f620000000000 */
[----:B------:R-:W-:Y:S02]  /*7630*/  SEL R3, RZ, 0x1, P1 ;  /* 0x00000001ff037807 */ /* 0x000fe40000800000 */
[----:B------:R-:W-:Y:S02]  /*7640*/  SEL R150, R150, RZ, P1 ;  /* 0x000000ff96967207 */ /* 0x000fe40000800000 */
[----:B------:R-:W-:Y:S01]  /*7650*/  LOP3.LUT R148, R148, R3, RZ, 0x3c, !PT ;  /* 0x0000000394947212 */ /* 0x000fe200078e3cff */
[----:B-----5:R1:W-:Y:S06]  /*7660*/  SYNCS.ARRIVE.TRANS64.RED.A1T0 RZ, [R0+URZ], RZ ;  /* 0x000000ff00ff79a7 */ /* 0x0203ec00081004ff */
.L_x_134:
[----:B------:R-:W-:Y:S05]  /*7670*/  BSYNC B1 ;  /* 0x0000000000017941 */ /* 0x000fea0003800000 */
.L_x_133:
[----:B-1----:R-:W-:Y:S04]  /*7680*/  SHF.R.U32.HI R0, RZ, 0x15, R71 ;  /* 0x00000015ff007819 */ /* 0x002fe80000011647 */
[----:B------:R-:W-:Y:S01]  /*7690*/  LOP3.LUT P1, RZ, R0, 0x3, R145, 0x48, !PT ;  /* 0x0000000300ff7812 */ /* 0x000fe20007824891 */
[----:B------:R-:W-:Y:S01]  /*76a0*/  @!UPT UIADD3 URZ, UPT, UPT, URZ, URZ, URZ ;  /* 0x000000fffffff290 */ /* 0x000fe2000fffe0ff */
[----:B---3--:R-:W-:Y:S11]  /*76b0*/  @P0 BRA `(.L_x_138) ;  /* 0x0000000000080947 */ /* 0x008ff60003800000 */
[----:B------:R-:W1:Y:S02]  /*76c0*/  SYNCS.PHASECHK.TRANS64.TRYWAIT P0, [R146+URZ+0x250], R5 ;  /* 0x00025005920075a7 */ /* 0x000e6400080011ff */
[----:B-1----:R-:W-:Y:S05]  /*76d0*/  @!P0 BRA `(.L_x_139) ;  /* 0x0000003c00ec8947 */ /* 0x002fea0003800000 */
.L_x_138:
[----:B------:R-:W-:Y:S05]  /*76e0*/  @!P1 BRA `(.L_x_140) ;  /* 0x0000000000409947 */ /* 0x000fea0003800000 */
[----:B------:R-:W1:Y:S01]  /*76f0*/  LDCU.64 UR8, c[0x4][0x70] ;  /* 0x01000e00ff0877ac */ /* 0x000e620008000a00 */
[----:B------:R-:W-:Y:S01]  /*7700*/  MOV R3, 0x0 ;  /* 0x0000000000037802 */ /* 0x000fe20000000f00 */
[----:B------:R-:W-:Y:S02]  /*7710*/  HFMA2 R12, -RZ, RZ, 0, 5.9604644775390625e-08 ;  /* 0x00000001ff0c7431 */ /* 0x000fe400000001ff */
[----:B------:R-:W-:Y:S02]  /*7720*/  IMAD.MOV.U32 R8, RZ, RZ, 0x192 ;  /* 0x00000192ff087424 */ /* 0x000fe400078e00ff */
[----:B------:R-:W-:Y:S01]  /*7730*/  IMAD.MOV.U32 R13, RZ, RZ, RZ ;  /* 0x000000ffff0d7224 */ /* 0x000fe200078e00ff */
[----:B------:R-:W3:Y:S01]  /*7740*/  LDCU.64 UR6, c[0x4][0x78] ;  /* 0x01000f00ff0677ac */ /* 0x000ee20008000a00 */
[----:B------:R-:W2:Y:S01]  /*7750*/  LDC.64 R2, c[0x4][R3] ;  /* 0x0100000003027b82 */ /* 0x000ea20000000a00 */
[----:B------:R-:W5:Y:S01]  /*7760*/  LDCU.64 UR4, c[0x4][0x10] ;  /* 0x01000200ff0477ac */ /* 0x000f620008000a00 */
[----:B-1----:R-:W-:Y:S01]  /*7770*/  MOV R5, UR9 ;  /* 0x0000000900057c02 */ /* 0x002fe20008000f00 */
[----:B------:R-:W-:Y:S01]  /*7780*/  IMAD.U32 R4, RZ, RZ, UR8 ;  /* 0x00000008ff047e24 */ /* 0x000fe2000f8e00ff */
[----:B---3--:R-:W-:Y:S01]  /*7790*/  MOV R7, UR7 ;  /* 0x0000000700077c02 */ /* 0x008fe20008000f00 */
[----:B------:R-:W-:Y:S01]  /*77a0*/  IMAD.U32 R6, RZ, RZ, UR6 ;  /* 0x00000006ff067e24 */ /* 0x000fe2000f8e00ff */
[----:B-----5:R-:W-:Y:S01]  /*77b0*/  MOV R11, UR5 ;  /* 0x00000005000b7c02 */ /* 0x020fe20008000f00 */
[----:B------:R-:W-:Y:S02]  /*77c0*/  IMAD.U32 R10, RZ, RZ, UR4 ;  /* 0x00000004ff0a7e24 */ /* 0x000fe4000f8e00ff */
[----:B------:R-:W-:Y:S07]  /*77d0*/  LEPC R20, `(.L_x_140) ;  /* 0x000000001014794e */ /* 0x000fee0000000000 */
[----:B--2-4-:R-:W-:Y:S05]  /*77e0*/  CALL.ABS.NOINC R2 ;  /* 0x0000000002007343 */ /* 0x014fea0003c00000 */
.L_x_140:
[----:B--2---:R-:W-:Y:S01]  /*77f0*/  SHF.L.U32 R75, R80, 0x10, RZ ;  /* 0x00000010504b7819 */ /* 0x004fe200000006ff */
[----:B------:R-:W-:Y:S05]  /*7800*/  WARPSYNC.ALL ;  /* 0x0000000000007948 */ /* 0x000fea0003800000 */
[----:B------:R-:W-:Y:S01]  /*7810*/  R2UR UR4, R71 ;  /* 0x00000000470472ca */ /* 0x000fe200000e0000 */
[----:B------:R-:W-:Y:S01]  /*7820*/  BSSY.RECONVERGENT B0, `(.L_x_141) ;  /* 0x0000121000007945 */ /* 0x000fe20003800200 */
[----:B------:R-:W-:Y:S02]  /*7830*/  ISETP.NE.AND P6, PT, R88, RZ, PT ;  /* 0x000000ff5800720c */ /* 0x000fe40003fc5270 */
[----:B------:R-:W-:Y:S02]  /*7840*/  IADD3 R113, PT, PT, R135, UR44, RZ ;  /* 0x0000002c87717c10 */ /* 0x000fe4000fffe0ff */
[----:B------:R-:W-:Y:S02]  /*7850*/  SHF.L.U32 R112, R152, 0x4, RZ ;  /* 0x0000000498707819 */ /* 0x000fe400000006ff */
[-C--:B------:R-:W-:Y:S02]  /*7860*/  IADD3 R159, PT, PT, R154, R113.reuse, RZ ;  /* 0x000000719a9f7210 */ /* 0x080fe40007ffe0ff */
[----:B------:R-:W-:Y:S02]  /*7870*/  IADD3 R158, PT, PT, R153, R113, RZ ;  /* 0x00000071999e7210 */ /* 0x000fe40007ffe0ff */
[----:B------:R-:W-:Y:S01]  /*7880*/  IADD3 R157, PT, PT, R113, R112, RZ ;  /* 0x00000070719d7210 */ /* 0x000fe20007ffe0ff */
[----:B-1----:R-:W4:Y:S01]  /*7890*/  LDTM.x64 R4, tmem[UR4] ;  /* 0x00000004000479ee */ /* 0x002f220008340000 */
[C---:B------:R-:W-:Y:S02]  /*78a0*/  PRMT R73, R80.reuse, 0x8880, RZ ;  /* 0x0000888050497816 */ /* 0x040fe400000000ff */
[----:B------:R-:W-:Y:S02]  /*78b0*/  SHF.R.S32.HI R75, RZ, 0x18, R75 ;  /* 0x00000018ff4b7819 */ /* 0x000fe4000001144b */
[----:B------:R-:W-:Y:S02]  /*78c0*/  SHF.R.S32.HI R76, RZ, 0x18, R81 ;  /* 0x00000018ff4c7819 */ /* 0x000fe40000011451 */
[----:B------:R-:W-:Y:S02]  /*78d0*/  SHF.L.U32 R74, R80, 0x8, RZ ;  /* 0x00000008504a7819 */ /* 0x000fe400000006ff */
[----:B------:R-:W-:Y:S02]  /*78e0*/  SHF.L.U32 R77, R81, 0x8, RZ ;  /* 0x00000008514d7819 */ /* 0x000fe400000006ff */
[----:B------:R-:W-:Y:S02]  /*78f0*/  SHF.R.S32.HI R74, RZ, 0x18, R74 ;  /* 0x00000018ff4a7819 */ /* 0x000fe4000001144a */
[----:B------:R-:W-:Y:S02]  /*7900*/  SHF.R.S32.HI R77, RZ, 0x18, R77 ;  /* 0x00000018ff4d7819 */ /* 0x000fe4000001144d */
[----:B------:R-:W-:Y:S02]  /*7910*/  ISETP.NE.AND P0, PT, R156, RZ, PT ;  /* 0x000000ff9c00720c */ /* 0x000fe40003f05270 */
[----:B------:R-:W-:Y:S02]  /*7920*/  LEA R114, R150, UR44, 0x3 ;  /* 0x0000002c96727c11 */ /* 0x000fe4000f8e18ff */
[----:B------:R-:W-:Y:S01]  /*7930*/  @P6 SHF.L.U32 R115, R148, 0x1f, RZ ;  /* 0x0000001f94736819 */ /* 0x000fe200000006ff */
[C---:B----4-:R-:W-:Y:S02]  /*7940*/  IMAD R0, R70.reuse, R4, RZ ;  /* 0x0000000446007224 */ /* 0x050fe400078e02ff */
[C---:B------:R-:W-:Y:S02]  /*7950*/  IMAD R2, R70.reuse, R5, RZ ;  /* 0x0000000546027224 */ /* 0x040fe400078e02ff */
[----:B------:R-:W-:Y:S02]  /*7960*/  IMAD R3, R70, R6, RZ ;  /* 0x0000000646037224 */ /* 0x000fe400078e02ff */
[-C--:B------:R-:W-:Y:S01]  /*7970*/  IMAD R0, R73, R72.reuse, R0 ;  /* 0x0000004849007224 */ /* 0x080fe200078e0200 */
[----:B------:R-:W-:Y:S01]  /*7980*/  SHF.R.S32.HI R73, RZ, 0x18, R80 ;  /* 0x00000018ff497819 */ /* 0x000fe20000011450 */
[-C--:B------:R-:W-:Y:S01]  /*7990*/  IMAD R2, R75, R72.reuse, R2 ;  /* 0x000000484b027224 */ /* 0x080fe200078e0202 */
[C---:B------:R-:W-:Y:S01]  /*79a0*/  PRMT R75, R81.reuse, 0x8880, RZ ;  /* 0x00008880514b7816 */ /* 0x040fe200000000ff */
[----:B------:R-:W-:Y:S01]  /*79b0*/  IMAD R3, R74, R72, R3 ;  /* 0x000000484a037224 */ /* 0x000fe200078e0203 */
[----:B------:R-:W-:Y:S01]  /*79c0*/  SHF.L.U32 R74, R81, 0x10, RZ ;  /* 0x00000010514a7819 */ /* 0x000fe200000006ff */
[C---:B------:R-:W-:Y:S02]  /*79d0*/  IMAD R7, R70.reuse, R7, RZ ;  /* 0x0000000746077224 */ /* 0x040fe400078e02ff */
[C---:B------:R-:W-:Y:S01]  /*79e0*/  IMAD R4, R70.reuse, R8, RZ ;  /* 0x0000000846047224 */ /* 0x040fe200078e02ff */
[----:B------:R-:W-:Y:S01]  /*79f0*/  SHF.R.S32.HI R74, RZ, 0x18, R74 ;  /* 0x00000018ff4a7819 */ /* 0x000fe2000001144a */
[----:B------:R-:W-:Y:S02]  /*7a00*/  IMAD R5, R70, R9, RZ ;  /* 0x0000000946057224 */ /* 0x000fe400078e02ff */
[-C--:B------:R-:W-:Y:S01]  /*7a10*/  IMAD R7, R73, R72.reuse, R7 ;  /* 0x0000004849077224 */ /* 0x080fe200078e0207 */
[C---:B------:R-:W-:Y:S01]  /*7a20*/  PRMT R73, R82.reuse, 0x8880, RZ ;  /* 0x0000888052497816 */ /* 0x040fe200000000ff */
[----:B------:R-:W-:Y:S01]  /*7a30*/  IMAD R4, R75, R72, R4 ;  /* 0x000000484b047224 */ /* 0x000fe200078e0204 */
[----:B------:R-:W-:Y:S01]  /*7a40*/  SHF.L.U32 R75, R82, 0x8, RZ ;  /* 0x00000008524b7819 */ /* 0x000fe200000006ff */
[----:B------:R-:W-:Y:S01]  /*7a50*/  IMAD R6, R70, R10, RZ ;  /* 0x0000000a46067224 */ /* 0x000fe200078e02ff */
[----:B------:R-:W-:Y:S01]  /*7a60*/  I2IP.S8.S32.SAT R89, R7, R3, RZ ;  /* 0x0000000307597239 */ /* 0x000fe200000014ff */
[----:B------:R-:W-:Y:S01]  /*7a70*/  IMAD R5, R74, R72, R5 ;  /* 0x000000484a057224 */ /* 0x000fe200078e0205 */
[----:B------:R-:W-:Y:S01]  /*7a80*/  SHF.L.U32 R74, R82, 0x10, RZ ;  /* 0x00000010524a7819 */ /* 0x000fe200000006ff */
[----:B------:R-:W-:Y:S01]  /*7a90*/  IMAD R11, R70, R11, RZ ;  /* 0x0000000b460b7224 */ /* 0x000fe200078e02ff */
[----:B------:R-:W-:Y:S01]  /*7aa0*/  I2IP.S8.S32.SAT R88, R2, R0, R89 ;  /* 0x0000000002587239 */ /* 0x000fe20000001459 */
[C---:B------:R-:W-:Y:S01]  /*7ab0*/  IMAD R8, R70.reuse, R12, RZ ;  /* 0x0000000c46087224 */ /* 0x040fe200078e02ff */
[----:B------:R-:W-:Y:S01]  /*7ac0*/  SHF.R.S32.HI R74, RZ, 0x18, R74 ;  /* 0x00000018ff4a7819 */ /* 0x000fe2000001144a */
[-C--:B------:R-:W-:Y:S01]  /*7ad0*/  IMAD R6, R77, R72.reuse, R6 ;  /* 0x000000484d067224 */ /* 0x080fe200078e0206 */
[----:B------:R-:W-:Y:S01]  /*7ae0*/  SHF.R.S32.HI R75, RZ, 0x18, R75 ;  /* 0x00000018ff4b7819 */ /* 0x000fe2000001144b */
[----:B------:R-:W-:Y:S01]  /*7af0*/  IMAD R9, R70, R13, RZ ;  /* 0x0000000d46097224 */ /* 0x000fe200078e02ff */
[----:B------:R-:W-:Y:S01]  /*7b00*/  SHF.L.U32 R77, R83, 0x8, RZ ;  /* 0x00000008534d7819 */ /* 0x000fe200000006ff */
[-C--:B------:R-:W-:Y:S01]  /*7b10*/  IMAD R11, R76, R72.reuse, R11 ;  /* 0x000000484c0b7224 */ /* 0x080fe200078e020b */
[----:B------:R-:W-:Y:S01]  /*7b20*/  SHF.R.S32.HI R76, RZ, 0x18, R83 ;  /* 0x00000018ff4c7819 */ /* 0x000fe20000011453 */
[----:B------:R-:W-:Y:S01]  /*7b30*/  IMAD R8, R73, R72, R8 ;  /* 0x0000004849087224 */ /* 0x000fe200078e0208 */
[----:B------:R-:W-:Y:S01]  /*7b40*/  SHF.R.S32.HI R73, RZ, 0x18, R82 ;  /* 0x00000018ff497819 */ /* 0x000fe20000011452 */
[----:B------:R-:W-:Y:S01]  /*7b50*/  IMAD R10, R70, R14, RZ ;  /* 0x0000000e460a7224 */ /* 0x000fe200078e02ff */
[----:B------:R-:W-:Y:S01]  /*7b60*/  I2IP.S8.S32.SAT R90, R11, R6, RZ ;  /* 0x000000060b5a7239 */ /* 0x000fe200000014ff */
[----:B------:R-:W-:Y:S01]  /*7b70*/  IMAD R9, R74, R72, R9 ;  /* 0x000000484a097224 */ /* 0x000fe200078e0209 */
[----:B------:R-:W-:Y:S01]  /*7b80*/  SHF.R.S32.HI R77, RZ, 0x18, R77 ;  /* 0x00000018ff4d7819 */ /* 0x000fe2000001144d */
[----:B------:R-:W-:Y:S01]  /*7b90*/  IMAD.U32 R74, R83, 0x10000, RZ ;  /* 0x00010000534a7824 */ /* 0x000fe200078e00ff */
[----:B------:R-:W-:Y:S01]  /*7ba0*/  I2IP.S8.S32.SAT R89, R5, R4, R90 ;  /* 0x0000000405597239 */ /* 0x000fe2000000145a */
[C---:B------:R-:W-:Y:S02]  /*7bb0*/  IMAD R15, R70.reuse, R15, RZ ;  /* 0x0000000f460f7224 */ /* 0x040fe400078e02ff */
[----:B------:R-:W-:Y:S01]  /*7bc0*/  IMAD R10, R75, R72, R10 ;  /* 0x000000484b0a7224 */ /* 0x000fe200078e020a */
[----:B------:R-:W-:Y:S01]  /*7bd0*/  PRMT R75, R83, 0x8880, RZ ;  /* 0x00008880534b7816 */ /* 0x000fe200000000ff */
        /* <DEDUP_REMOVED lines=11> */
[C---:B------:R-:W-:Y:S01]  /*7c90*/  IMAD R19, R70.reuse, R19, RZ ;  /* 0x0000001346137224 */ /* 0x040fe200078e02ff */
[----:B------:R-:W-:Y:S01]  /*7ca0*/  I2IP.S8.S32.SAT R90, R9, R8, R90 ;  /* 0x00000008095a7239 */ /* 0x000fe2000000145a */
[C---:B------:R-:W-:Y:S01]  /*7cb0*/  IMAD R16, R70.reuse, R20, RZ ;  /* 0x0000001446107224 */ /* 0x040fe200078e02ff */
[----:B------:R-:W-:Y:S01]  /*7cc0*/  SHF.R.S32.HI R74, RZ, 0x18, R74 ;  /* 0x00000018ff4a7819 */ /* 0x000fe2000001144a */
[-C--:B------:R-:W-:Y:S01]  /*7cd0*/  IMAD R14, R77, R72.reuse, R14 ;  /* 0x000000484d0e7224 */ /* 0x080fe200078e020e */
[----:B------:R-:W-:Y:S01]  /*7ce0*/  SHF.R.S32.HI R75, RZ, 0x18, R75 ;  /* 0x00000018ff4b7819 */ /* 0x000fe2000001144b */
[----:B------:R-:W-:Y:S01]  /*7cf0*/  IMAD R17, R70, R21, RZ ;  /* 0x0000001546117224 */ /* 0x000fe200078e02ff */
[----:B------:R-:W-:Y:S01]  /*7d00*/  SHF.L.U32 R77, R85, 0x8, RZ ;  /* 0x00000008554d7819 */ /* 0x000fe200000006ff */
[----:B------:R-:W-:Y:S01]  /*7d10*/  IMAD R19, R76, R72, R19 ;  /* 0x000000484c137224 */ /* 0x000fe200078e0213 */
[----:B------:R-:W-:Y:S01]  /*7d20*/  SHF.R.S32.HI R76, RZ, 0x18, R85 ;  /* 0x00000018ff4c7819 */ /* 0x000fe20000011455 */
[----:B------:R-:W-:Y:S01]  /*7d30*/  IMAD R18, R70, R22, RZ ;  /* 0x0000001646127224 */ /* 0x000fe200078e02ff */
[----:B------:R-:W-:Y:S01]  /*7d40*/  SHF.R.S32.HI R77, RZ, 0x18, R77 ;  /* 0x00000018ff4d7819 */ /* 0x000fe2000001144d */
[----:B------:R-:W-:Y:S01]  /*7d50*/  IMAD R16, R73, R72, R16 ;  /* 0x0000004849107224 */ /* 0x000fe200078e0210 */
[----:B------:R-:W-:Y:S01]  /*7d60*/  I2IP.S8.S32.SAT R91, R19, R14, RZ ;  /* 0x0000000e135b7239 */ /* 0x000fe200000014ff */
[-C--:B------:R-:W-:Y:S01]  /*7d70*/  IMAD R17, R74, R72.reuse, R17 ;  /* 0x000000484a117224 */ /* 0x080fe200078e0211 */
[----:B------:R-:W-:Y:S01]  /*7d80*/  SHF.L.U32 R74, R85, 0x10, RZ ;  /* 0x00000010554a7819 */ /* 0x000fe200000006ff */
[C---:B------:R-:W-:Y:S01]  /*7d90*/  IMAD R23, R70.reuse, R23, RZ ;  /* 0x0000001746177224 */ /* 0x040fe200078e02ff */
[----:B------:R-:W-:Y:S01]  /*7da0*/  SHF.R.S32.HI R73, RZ, 0x18, R84 ;  /* 0x00000018ff497819 */ /* 0x000fe20000011454 */
[----:B------:R-:W-:Y:S01]  /*7db0*/  IMAD R18, R75, R72, R18 ;  /* 0x000000484b127224 */ /* 0x000fe200078e0212 */
[----:B------:R-:W-:Y:S01]  /*7dc0*/  PRMT R75, R85, 0x8880, RZ ;  /* 0x00008880554b7816 */ /* 0x000fe200000000ff */
[C---:B------:R-:W-:Y:S01]  /*7dd0*/  IMAD R20, R70.reuse, R24, RZ ;  /* 0x0000001846147224 */ /* 0x040fe200078e02ff */
[----:B------:R-:W-:Y:S01]  /*7de0*/  SHF.R.S32.HI R74, RZ, 0x18, R74 ;  /* 0x00000018ff4a7819 */ /* 0x000fe2000001144a */
[----:B------:R-:W-:Y:S01]  /*7df0*/  IMAD R21, R70, R25, RZ ;  /* 0x0000001946157224 */ /* 0x000fe200078e02ff */
[----:B------:R-:W-:Y:S01]  /*7e00*/  I2IP.S8.S32.SAT R91, R13, R12, R91 ;  /* 0x0000000c0d5b7239 */ /* 0x000fe2000000145b */
[-C--:B------:R-:W-:Y:S01]  /*7e10*/  IMAD R23, R73, R72.reuse, R23 ;  /* 0x0000004849177224 */ /* 0x080fe200078e0217 */
[C---:B------:R-:W-:Y:S01]  /*7e20*/  PRMT R73, R86.reuse, 0x8880, RZ ;  /* 0x0000888056497816 */ /* 0x040fe200000000ff */
[-C--:B------:R-:W-:Y:S01]  /*7e30*/  IMAD R20, R75, R72.reuse, R20 ;  /* 0x000000484b147224 */ /* 0x080fe200078e0214 */
[----:B------:R-:W-:Y:S01]  /*7e40*/  SHF.L.U32 R75, R86, 0x8, RZ ;  /* 0x00000008564b7819 */ /* 0x000fe200000006ff */
[----:B------:R-:W-:Y:S01]  /*7e50*/  IMAD R21, R74, R72, R21 ;  /* 0x000000484a157224 */ /* 0x000fe200078e0215 */
[----:B------:R1:W-:Y:S01]  /*7e60*/  STS.128 [R135+UR44+0x4400], R88 ;  /* 0x0044005887007988 */ /* 0x0003e20008000c2c */
[----:B------:R-:W-:Y:S01]  /*7e70*/  IMAD R22, R70, R26, RZ ;  /* 0x0000001a46167224 */ /* 0x000fe200078e02ff */
[----:B------:R-:W-:Y:S01]  /*7e80*/  I2IP.S8.S32.SAT R100, R23, R18, RZ ;  /* 0x0000001217647239 */ /* 0x000fe200000014ff */
[----:B------:R-:W-:Y:S01]  /*7e90*/  IMAD.U32 R74, R86, 0x10000, RZ ;  /* 0x00010000564a7824 */ /* 0x000fe200078e00ff */
[----:B------:R-:W-:Y:S01]  /*7ea0*/  SHF.R.S32.HI R75, RZ, 0x18, R75 ;  /* 0x00000018ff4b7819 */ /* 0x000fe2000001144b */
[C---:B------:R-:W-:Y:S01]  /*7eb0*/  IMAD R27, R70.reuse, R27, RZ ;  /* 0x0000001b461b7224 */ /* 0x040fe200078e02ff */
[----:B------:R-:W-:Y:S01]  /*7ec0*/  I2IP.S8.S32.SAT R100, R17, R16, R100 ;  /* 0x0000001011647239 */ /* 0x000fe20000001464 */
[C---:B------:R-:W-:Y:S01]  /*7ed0*/  IMAD R24, R70.reuse, R28, RZ ;  /* 0x0000001c46187224 */ /* 0x040fe200078e02ff */
[----:B------:R-:W-:Y:S01]  /*7ee0*/  SHF.R.S32.HI R74, RZ, 0x18, R74 ;  /* 0x00000018ff4a7819 */ /* 0x000fe2000001144a */
[-C--:B------:R-:W-:Y:S01]  /*7ef0*/  IMAD R22, R77, R72.reuse, R22 ;  /* 0x000000484d167224 */ /* 0x080fe200078e0216 */
[----:B------:R-:W-:Y:S01]  /*7f00*/  SHF.L.U32 R77, R87, 0x8, RZ ;  /* 0x00000008574d7819 */ /* 0x000fe200000006ff */
[----:B------:R-:W-:Y:S02]  /*7f10*/  IMAD R25, R70, R29, RZ ;  /* 0x0000001d46197224 */ /* 0x000fe400078e02ff */
        /* <DEDUP_REMOVED lines=33> */
[----:B------:R-:W-:Y:S01]  /*8130*/  PRMT R76, R93, 0x8880, RZ ;  /* 0x000088805d4c7816 */ /* 0x000fe200000000ff */
[C---:B------:R-:W-:Y:S02]  /*8140*/  IMAD R34, R70.reuse, R38, RZ ;  /* 0x0000002646227224 */ /* 0x040fe400078e02ff */
[----:B------:R-:W-:Y:S01]  /*8150*/  IMAD R32, R73, R72, R32 ;  /* 0x0000004849207224 */ /* 0x000fe200078e0220 */
[----:B------:R-:W-:Y:S01]  /*8160*/  SHF.R.S32.HI R73, RZ, 0x18, R92 ;  /* 0x00000018ff497819 */ /* 0x000fe2000001145c */
[----:B------:R-:W-:Y:S01]  /*8170*/  IMAD R39, R70, R39, RZ ;  /* 0x0000002746277224 */ /* 0x000fe200078e02ff */
[----:B------:R-:W-:Y:S01]  /*8180*/  I2IP.S8.S32.SAT R103, R35, R30, RZ ;  /* 0x0000001e23677239 */ /* 0x000fe200000014ff */
[-C--:B------:R-:W-:Y:S02]  /*8190*/  IMAD R33, R74, R72.reuse, R33 ;  /* 0x000000484a217224 */ /* 0x080fe400078e0221 */
[----:B------:R-:W-:Y:S01]  /*81a0*/  IMAD R34, R75, R72, R34 ;  /* 0x000000484b227224 */ /* 0x000fe200078e0222 */
[----:B------:R-:W-:Y:S01]  /*81b0*/  I2IP.S8.S32.SAT R103, R29, R28, R103 ;  /* 0x0000001c1d677239 */ /* 0x000fe20000001467 */
[C---:B------:R-:W-:Y:S01]  /*81c0*/  IMAD.U32 R74, R93.reuse, 0x10000, RZ ;  /* 0x000100005d4a7824 */ /* 0x040fe200078e00ff */
[----:B------:R-:W-:Y:S01]  /*81d0*/  SHF.L.U32 R75, R93, 0x8, RZ ;  /* 0x000000085d4b7819 */ /* 0x000fe200000006ff */
[----:B------:R-:W-:Y:S01]  /*81e0*/  IMAD R39, R73, R72, R39 ;  /* 0x0000004849277224 */ /* 0x000fe200078e0227 */
[----:B------:R-:W-:Y:S01]  /*81f0*/  MOV R73, R76 ;  /* 0x0000004c00497202 */ /* 0x000fe20000000f00 */
[C---:B------:R-:W-:Y:S01]  /*8200*/  IMAD R36, R70.reuse, R40, RZ ;  /* 0x0000002846247224 */ /* 0x040fe200078e02ff */
[----:B------:R-:W-:Y:S01]  /*8210*/  SHF.R.S32.HI R74, RZ, 0x18, R74 ;  /* 0x00000018ff4a7819 */ /* 0x000fe2000001144a */
[C---:B------:R-:W-:Y:S01]  /*8220*/  IMAD R37, R70.reuse, R41, RZ ;  /* 0x0000002946257224 */ /* 0x040fe200078e02ff */
[----:B------:R-:W-:Y:S01]  /*8230*/  SHF.R.S32.HI R75, RZ, 0x18, R75 ;  /* 0x00000018ff4b7819 */ /* 0x000fe2000001144b */
[----:B------:R-:W-:Y:S01]  /*8240*/  IMAD R38, R70, R42, RZ ;  /* 0x0000002a46267224 */ /* 0x000fe200078e02ff */
[----:B------:R1:W-:Y:S01]  /*8250*/  STS.128 [R159+0x4400], R100 ;  /* 0x004400649f007388 */ /* 0x0003e20000000c00 */
[----:B------:R-:W-:Y:S01]  /*8260*/  IMAD R36, R73, R72, R36 ;  /* 0x0000004849247224 */ /* 0x000fe200078e0224 */
[----:B------:R-:W-:Y:S01]  /*8270*/  I2IP.S8.S32.SAT R104, R39, R34, RZ ;  /* 0x0000002227687239 */ /* 0x000fe200000014ff */
[-C--:B------:R-:W-:Y:S01]  /*8280*/  IMAD R37, R74, R72.reuse, R37 ;  /* 0x000000484a257224 */ /* 0x080fe200078e0225 */
[----:B------:R-:W-:Y:S01]  /*8290*/  SHF.R.S32.HI R76, RZ, 0x18, R93 ;  /* 0x00000018ff4c7819 */ /* 0x000fe2000001145d */
[----:B------:R-:W-:Y:S01]  /*82a0*/  IMAD R43, R70, R43, RZ ;  /* 0x0000002b462b7224 */ /* 0x000fe200078e02ff */
[C---:B------:R-:W-:Y:S01]  /*82b0*/  SHF.L.U32 R74, R94.reuse, 0x10, RZ ;  /* 0x000000105e4a7819 */ /* 0x040fe200000006ff */
[----:B------:R-:W-:Y:S01]  /*82c0*/  IMAD R38, R75, R72, R38 ;  /* 0x000000484b267224 */ /* 0x000fe200078e0226 */
[----:B------:R-:W-:Y:S01]  /*82d0*/  PRMT R73, R94, 0x8880, RZ ;  /* 0x000088805e497816 */ /* 0x000fe200000000ff */
[----:B------:R-:W-:Y:S01]  /*82e0*/  IMAD R40, R70, R44, RZ ;  /* 0x0000002c46287224 */ /* 0x000fe200078e02ff */
[----:B------:R-:W-:Y:S01]  /*82f0*/  SHF.L.U32 R75, R94, 0x8, RZ ;  /* 0x000000085e4b7819 */ /* 0x000fe200000006ff */
[----:B------:R-:W-:Y:S01]  /*8300*/  IMAD R41, R70, R45, RZ ;  /* 0x0000002d46297224 */ /* 0x000fe200078e02ff */
[----:B------:R-:W-:Y:S01]  /*8310*/  SHF.R.S32.HI R74, RZ, 0x18, R74 ;  /* 0x00000018ff4a7819 */ /* 0x000fe2000001144a */
[----:B------:R-:W-:Y:S01]  /*8320*/  IMAD R43, R76, R72, R43 ;  /* 0x000000484c2b7224 */ /* 0x000fe200078e022b */
[----:B------:R-:W-:Y:S01]  /*8330*/  SHF.R.S32.HI R75, RZ, 0x18, R75 ;  /* 0x00000018ff4b7819 */ /* 0x000fe2000001144b */
[C---:B------:R-:W-:Y:S01]  /*8340*/  IMAD R42, R70.reuse, R46, RZ ;  /* 0x0000002e462a7224 */ /* 0x040fe200078e02ff */
[----:B------:R-:W-:Y:S01]  /*8350*/  I2IP.S8.S32.SAT R104, R33, R32, R104 ;  /* 0x0000002021687239 */ /* 0x000fe20000001468 */
[----:B------:R-:W-:Y:S01]  /*8360*/  IMAD R40, R73, R72, R40 ;  /* 0x0000004849287224 */ /* 0x000fe200078e0228 */
[----:B------:R-:W-:Y:S01]  /*8370*/  SHF.R.S32.HI R76, RZ, 0x18, R94 ;  /* 0x00000018ff4c7819 */ /* 0x000fe2000001145e */
[----:B------:R-:W-:Y:S01]  /*8380*/  IMAD R47, R70, R47, RZ ;  /* 0x0000002f462f7224 */ /* 0x000fe200078e02ff */
[----:B------:R-:W-:Y:S01]  /*8390*/  I2IP.S8.S32.SAT R105, R43, R38, RZ ;  /* 0x000000262b697239 */ /* 0x000fe200000014ff */
[-C--:B------:R-:W-:Y:S01]  /*83a0*/  IMAD R41, R74, R72.reuse, R41 ;  /* 0x000000484a297224 */ /* 0x080fe200078e0229 */
[----:B------:R-:W-:Y:S01]  /*83b0*/  PRMT R73, R95, 0x8880, RZ ;  /* 0x000088805f497816 */ /* 0x000fe200000000ff */
[-C--:B------:R-:W-:Y:S01]  /*83c0*/  IMAD R42, R75, R72.reuse, R42 ;  /* 0x000000484b2a7224 */ /* 0x080fe200078e022a */
[----:B------:R-:W-:Y:S01]  /*83d0*/  SHF.L.U32 R74, R95, 0x10, RZ ;  /* 0x000000105f4a7819 */ /* 0x000fe200000006ff */
[----:B------:R-:W-:Y:S01]  /*83e0*/  IMAD R47, R76, R72, R47 ;  /* 0x000000484c2f7224 */ /* 0x000fe200078e022f */
[----:B------:R-:W-:Y:S01]  /*83f0*/  I2IP.S8.S32.SAT R105, R37, R36, R105 ;  /* 0x0000002425697239 */ /* 0x000fe20000001469 */
[C---:B------:R-:W-:Y:S01]  /*8400*/  IMAD R44, R70.reuse, R48, RZ ;  /* 0x00000030462c7224 */ /* 0x040fe200078e02ff */
[----:B------:R-:W-:Y:S01]  /*8410*/  SHF.R.S32.HI R74, RZ, 0x18, R74 ;  /* 0x00000018ff4a7819 */ /* 0x000fe2000001144a */
[----:B------:R-:W-:Y:S01]  /*8420*/  IMAD.SHL.U32 R76, R95, 0x100, RZ ;  /* 0x000001005f4c7824 */ /* 0x000fe200078e00ff */
[----:B------:R-:W-:Y:S01]  /*8430*/  I2IP.S8.S32.SAT R106, R47, R42, RZ ;  /* 0x0000002a2f6a7239 */ /* 0x000fe200000014ff */
[----:B------:R-:W-:Y:S01]  /*8440*/  IMAD R45, R70, R49, RZ ;  /* 0x00000031462d7224 */ /* 0x000fe200078e02ff */
[----:B------:R-:W-:Y:S01]  /*8450*/  PRMT R75, R96, 0x8880, RZ ;  /* 0x00008880604b7816 */ /* 0x000fe200000000ff */
[----:B------:R-:W-:Y:S01]  /*8460*/  IMAD R44, R73, R72, R44 ;  /* 0x00000048492c7224 */ /* 0x000fe200078e022c */
[----:B------:R-:W-:Y:S01]  /*8470*/  SHF.R.S32.HI R73, RZ, 0x18, R76 ;  /* 0x00000018ff497819 */ /* 0x000fe2000001144c */
[----:B------:R-:W-:Y:S01]  /*8480*/  IMAD R46, R70, R50, RZ ;  /* 0x00000032462e7224 */ /* 0x000fe200078e02ff */
[----:B------:R-:W-:Y:S01]  /*8490*/  I2IP.S8.S32.SAT R106, R41, R40, R106 ;  /* 0x00000028296a7239 */ /* 0x000fe2000000146a */
[----:B------:R-:W-:Y:S01]  /*84a0*/  IMAD R45, R74, R72, R45 ;  /* 0x000000484a2d7224 */ /* 0x000fe200078e022d */
[----:B------:R-:W-:Y:S01]  /*84b0*/  SHF.R.S32.HI R74, RZ, 0x18, R95 ;  /* 0x00000018ff4a7819 */ /* 0x000fe2000001145f */
[----:B------:R-:W-:Y:S01]  /*84c0*/  IMAD R51, R70, R51, RZ ;  /* 0x0000003346337224 */ /* 0x000fe200078e02ff */
[----:B------:R-:W-:Y:S01]  /*84d0*/  SHF.L.U32 R76, R96, 0x8, RZ ;  /* 0x00000008604c7819 */ /* 0x000fe200000006ff */
[----:B------:R-:W-:Y:S02]  /*84e0*/  IMAD R48, R70, R52, RZ ;  /* 0x0000003446307224 */ /* 0x000fe400078e02ff */
[-C--:B------:R-:W-:Y:S01]  /*84f0*/  IMAD R46, R73, R72.reuse, R46 ;  /* 0x00000048492e7224 */ /* 0x080fe200078e022e */
[----:B------:R-:W-:Y:S01]  /*8500*/  SHF.R.S32.HI R73, RZ, 0x18, R77 ;  /* 0x00000018ff497819 */ /* 0x000fe2000001144d */
[-C--:B------:R-:W-:Y:S01]  /*8510*/  IMAD R51, R74, R72.reuse, R51 ;  /* 0x000000484a337224 */ /* 0x080fe200078e0233 */
[----:B------:R-:W-:Y:S01]  /*8520*/  SHF.R.S32.HI R74, RZ, 0x18, R96 ;  /* 0x00000018ff4a7819 */ /* 0x000fe20000011460 */
[----:B------:R-:W-:Y:S01]  /*8530*/  IMAD R49, R70, R53, RZ ;  /* 0x0000003546317224 */ /* 0x000fe200078e02ff */
[----:B------:R-:W-:Y:S01]  /*8540*/  SHF.L.U32 R77, R98, 0x8, RZ ;  /* 0x00000008624d7819 */ /* 0x000fe200000006ff */
[----:B------:R-:W-:Y:S01]  /*8550*/  IMAD R48, R75, R72, R48 ;  /* 0x000000484b307224 */ /* 0x000fe200078e0230 */
[----:B------:R-:W-:Y:S01]  /*8560*/  SHF.R.S32.HI R75, RZ, 0x18, R76 ;  /* 0x00000018ff4b7819 */ /* 0x000fe2000001144c */
[C---:B------:R-:W-:Y:S01]  /*8570*/  IMAD R50, R70.reuse, R54, RZ ;  /* 0x0000003646327224 */ /* 0x040fe200078e02ff */
[----:B------:R-:W-:Y:S01]  /*8580*/  I2IP.S8.S32.SAT R107, R51, R46, RZ ;  /* 0x0000002e336b7239 */ /* 0x000fe200000014ff */
[C---:B------:R-:W-:Y:S01]  /*8590*/  IMAD R55, R70.reuse, R55, RZ ;  /* 0x0000003746377224 */ /* 0x040fe200078e02ff */
[----:B------:R-:W-:Y:S01]  /*85a0*/  SHF.L.U32 R76, R97, 0x10, RZ ;  /* 0x00000010614c7819 */ /* 0x000fe200000006ff */
[----:B------:R-:W-:Y:S01]  /*85b0*/  IMAD R49, R73, R72, R49 ;  /* 0x0000004849317224 */ /* 0x000fe200078e0231 */
[----:B------:R-:W-:Y:S01]  /*85c0*/  PRMT R73, R97, 0x8880, RZ ;  /* 0x0000888061497816 */ /* 0x000fe200000000ff */
[----:B------:R-:W-:Y:S01]  /*85d0*/  IMAD R52, R70, R56, RZ ;  /* 0x0000003846347224 */ /* 0x000fe200078e02ff */
[----:B------:R-:W-:Y:S01]  /*85e0*/  I2IP.S8.S32.SAT R107, R45, R44, R107 ;  /* 0x0000002c2d6b7239 */ /* 0x000fe2000000146b */
[-C--:B------:R-:W-:Y:S01]  /*85f0*/  IMAD R50, R75, R72.reuse, R50 ;  /* 0x000000484b327224 */ /* 0x080fe200078e0232 */
[----:B------:R-:W-:Y:S01]  /*8600*/  PRMT R75, R98, 0x8880, RZ ;  /* 0x00008880624b7816 */ /* 0x000fe200000000ff */
[-C--:B------:R-:W-:Y:S01]  /*8610*/  IMAD R55, R74, R72.reuse, R55 ;  /* 0x000000484a377224 */ /* 0x080fe200078e0237 */
[----:B------:R-:W-:Y:S01]  /*8620*/  SHF.R.S32.HI R74, RZ, 0x18, R76 ;  /* 0x00000018ff4a7819 */ /* 0x000fe2000001144c */
[----:B------:R-:W-:Y:S01]  /*8630*/  IMAD R52, R73, R72, R52 ;  /* 0x0000004849347224 */ /* 0x000fe200078e0234 */
[----:B------:R-:W-:Y:S01]  /*8640*/  SHF.L.U32 R73, R97, 0x8, RZ ;  /* 0x0000000861497819 */ /* 0x000fe200000006ff */
[C---:B------:R-:W-:Y:S01]  /*8650*/  IMAD R53, R70.reuse, R57, RZ ;  /* 0x0000003946357224 */ /* 0x040fe200078e02ff */
[----:B------:R1:W-:Y:S01]  /*8660*/  STS.128 [R158+0x4400], R104 ;  /* 0x004400689e007388 */ /* 0x0003e20000000c00 */
[----:B------:R-:W-:Y:S01]  /*8670*/  IMAD R54, R70, R58, RZ ;  /* 0x0000003a46367224 */ /* 0x000fe200078e02ff */
[----:B------:R-:W-:Y:S01]  /*8680*/  SHF.R.S32.HI R73, RZ, 0x18, R73 ;  /* 0x00000018ff497819 */ /* 0x000fe20000011449 */
[----:B------:R-:W-:Y:S01]  /*8690*/  IMAD R53, R74, R72, R53 ;  /* 0x000000484a357224 */ /* 0x000fe200078e0235 */
[----:B------:R-:W-:Y:S01]  /*86a0*/  SHF.L.U32 R76, R98, 0x10, RZ ;  /* 0x00000010624c7819 */ /* 0x000fe200000006ff */
[C---:B------:R-:W-:Y:S01]  /*86b0*/  IMAD R59, R70.reuse, R59, RZ ;  /* 0x0000003b463b7224 */ /* 0x040fe200078e02ff */
[----:B------:R-:W-:Y:S01]  /*86c0*/  SHF.R.S32.HI R74, RZ, 0x18, R97 ;  /* 0x00000018ff4a7819 */ /* 0x000fe20000011461 */
[C---:B------:R-:W-:Y:S01]  /*86d0*/  IMAD R56, R70.reuse, R60, RZ ;  /* 0x0000003c46387224 */ /* 0x040fe200078e02ff */
[----:B------:R-:W-:Y:S01]  /*86e0*/  I2IP.S8.S32.SAT R108, R55, R50, RZ ;  /* 0x00000032376c7239 */ /* 0x000fe200000014ff */
[----:B------:R-:W-:Y:S01]  /*86f0*/  IMAD R54, R73, R72, R54 ;  /* 0x0000004849367224 */ /* 0x000fe200078e0236 */
[----:B------:R-:W-:Y:S01]  /*8700*/  SHF.R.S32.HI R76, RZ, 0x18, R76 ;  /* 0x00000018ff4c7819 */ /* 0x000fe2000001144c */
[----:B------:R-:W-:Y:S01]  /*8710*/  IMAD R57, R70, R61, RZ ;  /* 0x0000003d46397224 */ /* 0x000fe200078e02ff */
[----:B------:R-:W-:Y:S01]  /*8720*/  I2IP.S8.S32.SAT R108, R49, R48, R108 ;  /* 0x00000030316c7239 */ /* 0x000fe2000000146c */
[----:B------:R-:W-:Y:S01]  /*8730*/  IMAD R59, R74, R72, R59 ;  /* 0x000000484a3b7224 */ /* 0x000fe200078e023b */
[----:B------:R-:W-:Y:S01]  /*8740*/  SHF.R.S32.HI R77, RZ, 0x18, R77 ;  /* 0x00000018ff4d7819 */ /* 0x000fe2000001144d */
[----:B------:R-:W-:Y:S01]  /*8750*/  IMAD R58, R70, R62, RZ ;  /* 0x0000003e463a7224 */ /* 0x000fe200078e02ff */
[----:B------:R-:W-:Y:S01]  /*8760*/  SHF.R.S32.HI R73, RZ, 0x18, R98 ;  /* 0x00000018ff497819 */ /* 0x000fe20000011462 */
[----:B------:R-:W-:Y:S01]  /*8770*/  IMAD R56, R75, R72, R56 ;  /* 0x000000484b387224 */ /* 0x000fe200078e0238 */
[----:B------:R-:W-:Y:S01]  /*8780*/  I2IP.S8.S32.SAT R109, R59, R54, RZ ;  /* 0x000000363b6d7239 */ /* 0x000fe200000014ff */
[----:B------:R-:W-:Y:S01]  /*8790*/  IMAD R57, R76, R72, R57 ;  /* 0x000000484c397224 */ /* 0x000fe200078e0239 */
[C---:B------:R-:W-:Y:S01]  /*87a0*/  PRMT R75, R99.reuse, 0x8880, RZ ;  /* 0x00008880634b7816 */ /* 0x040fe200000000ff */
[----:B------:R-:W-:Y:S01]  /*87b0*/  IMAD.U32 R74, R99, 0x10000, RZ ;  /* 0x00010000634a7824 */ /* 0x000fe200078e00ff */
[----:B------:R-:W-:Y:S01]  /*87c0*/  I2IP.S8.S32.SAT R109, R53, R52, R109 ;  /* 0x00000034356d7239 */ /* 0x000fe2000000146d */
[C---:B------:R-:W-:Y:S01]  /*87d0*/  IMAD R63, R70.reuse, R63, RZ ;  /* 0x0000003f463f7224 */ /* 0x040fe200078e02ff */
[----:B------:R-:W-:Y:S01]  /*87e0*/  SHF.R.S32.HI R76, RZ, 0x18, R99 ;  /* 0x00000018ff4c7819 */ /* 0x000fe20000011463 */
[----:B------:R-:W-:Y:S01]  /*87f0*/  IMAD R58, R77, R72, R58 ;  /* 0x000000484d3a7224 */ /* 0x000fe200078e023a */
[----:B------:R-:W-:Y:S01]  /*8800*/  SHF.L.U32 R77, R99, 0x8, RZ ;  /* 0x00000008634d7819 */ /* 0x000fe200000006ff */
[C---:B------:R-:W-:Y:S01]  /*8810*/  IMAD R60, R70.reuse, R64, RZ ;  /* 0x00000040463c7224 */ /* 0x040fe200078e02ff */
[----:B------:R-:W-:Y:S01]  /*8820*/  SHF.R.S32.HI R74, RZ, 0x18, R74 ;  /* 0x00000018ff4a7819 */ /* 0x000fe2000001144a */
[C---:B------:R-:W-:Y:S01]  /*8830*/  IMAD R61, R70.reuse, R65, RZ ;  /* 0x00000041463d7224 */ /* 0x040fe200078e02ff */
[----:B------:R-:W-:Y:S01]  /*8840*/  SHF.R.S32.HI R77, RZ, 0x18, R77 ;  /* 0x00000018ff4d7819 */ /* 0x000fe2000001144d */
[-C--:B------:R-:W-:Y:S02]  /*8850*/  IMAD R63, R73, R72.reuse, R63 ;  /* 0x00000048493f7224 */ /* 0x080fe400078e023f */
[----:B------:R-:W-:Y:S02]  /*8860*/  IMAD R60, R75, R72, R60 ;  /* 0x000000484b3c7224 */ /* 0x000fe400078e023c */
[----:B------:R-:W-:Y:S01]  /*8870*/  IMAD R62, R70, R66, RZ ;  /* 0x00000042463e7224 */ /* 0x000fe200078e02ff */
[----:B------:R-:W-:Y:S01]  /*8880*/  I2IP.S8.S32.SAT R110, R63, R58, RZ ;  /* 0x0000003a3f6e7239 */ /* 0x000fe200000014ff */
[----:B------:R-:W-:Y:S02]  /*8890*/  IMAD R61, R74, R72, R61 ;  /* 0x000000484a3d7224 */ /* 0x000fe400078e023d */
[----:B------:R-:W-:Y:S01]  /*88a0*/  IMAD R67, R70, R67, RZ ;  /* 0x0000004346437224 */ /* 0x000fe200078e02ff */
[----:B------:R-:W-:Y:S01]  /*88b0*/  I2IP.S8.S32.SAT R110, R57, R56, R110 ;  /* 0x00000038396e7239 */ /* 0x000fe2000000146e */
[-C--:B------:R-:W-:Y:S02]  /*88c0*/  IMAD R62, R77, R72.reuse, R62 ;  /* 0x000000484d3e7224 */ /* 0x080fe400078e023e */
[----:B------:R-:W-:Y:S05]  /*88d0*/  IMAD R67, R76, R72, R67 ;  /* 0x000000484c437224 */ /* 0x000fea00078e0243 */
[----:B------:R-:W-:Y:S04]  /*88e0*/  I2IP.S8.S32.SAT R111, R67, R62, RZ ;  /* 0x0000003e436f7239 */ /* 0x000fe800000014ff */
[----:B------:R-:W-:Y:S05]  /*88f0*/  I2IP.S8.S32.SAT R111, R61, R60, R111 ;  /* 0x0000003c3d6f7239 */ /* 0x000fea000000146f */
[----:B------:R1:W-:Y:S01]  /*8900*/  STS.128 [R157+0x4400], R108 ;  /* 0x0044006c9d007388 */ /* 0x0003e20000000c00 */
[----:B------:R-:W-:Y:S01]  /*8910*/  @!PT LDS RZ, [RZ] ;  /* 0x00000000fffff984 */ /* 0x000fe20000000800 */
[----:B------:R-:W-:Y:S01]  /*8920*/  @!PT LDS RZ, [RZ] ;  /* 0x00000000fffff984 */ /* 0x000fe20000000800 */
[----:B------:R-:W-:Y:S01]  /*8930*/  @!PT LDS RZ, [RZ] ;  /* 0x00000000fffff984 */ /* 0x000fe20000000800 */
[----:B------:R-:W-:Y:S01]  /*8940*/  @!PT LDS RZ, [RZ] ;  /* 0x00000000fffff984 */ /* 0x000fe20000000800 */
[----:B------:R2:W-:Y:S07]  /*8950*/  MEMBAR.ALL.CTA ;  /* 0x0000000000007992 */ /* 0x0005ee0000008000 */
[----:B--2---:R-:W2:Y:S02]  /*8960*/  FENCE.VIEW.ASYNC.S ;  /* 0x00000000000073c6 */ /* 0x004ea40000000000 */
[----:B--2---:R-:W-:Y:S06]  /*8970*/  BAR.SYNC.DEFER_BLOCKING 0x1, 0x80 ;  /* 0x0042000000007b1d */ /* 0x004fec0000010000 */
[----:B------:R-:W-:Y:S05]  /*8980*/  @P0 BRA `(.L_x_142) ;  /* 0x0000000000280947 */ /* 0x000fea0003800000 */
[----:B------:R-:W2:Y:S01]  /*8990*/  LDCU.64 UR6, c[0x0][0x348] ;  /* 0x00006900ff0677ac */ /* 0x000ea20008000a00 */
[----:B------:R-:W-:Y:S01]  /*89a0*/  UIADD3 UR4, UPT, UPT, UR44, 0x4400, URZ ;  /* 0x000044002c047890 */ /* 0x000fe2000fffe0ff */
[----:B------:R-:W-:Y:S05]  /*89b0*/  UMOV UR51, UR36 ;  /* 0x0000002400337c82 */ /* 0x000fea0008000000 */
[----:B------:R-:W-:Y:S04]  /*89c0*/  MOV R155, UR4 ;  /* 0x00000004009b7c02 */ /* 0x000fe80008000f00 */
[----:B------:R-:W-:Y:S01]  /*89d0*/  R2UR UR48, R155 ;  /* 0x000000009b3072ca */ /* 0x000fe200000e0000 */
[----:B--2---:R-:W-:Y:S04]  /*89e0*/  UIADD3 UR4, UP0, UPT, UR6, 0x680, URZ ;  /* 0x0000068006047890 */ /* 0x004fe8000ff1e0ff */
[----:B------:R-:W-:Y:S09]  /*89f0*/  UIADD3.X UR5, UPT, UPT, URZ, UR7, URZ, UP0, !UPT ;  /* 0x00000007ff057290 */ /* 0x000ff200087fe4ff */
[----:B------:R2:W-:Y:S01]  /*8a00*/  UTMASTG.3D [UR48], [UR4] ;  /* 0x00000030040073b5 */ /* 0x0005e20008010000 */
[----:B------:R0:W-:Y:S01]  /*8a10*/  UTMACMDFLUSH ;  /* 0x00000000000079b7 */ /* 0x0001e20000000000 */
[----:B--2---:R-:W-:Y:S04]  /*8a20*/  DEPBAR.LE SB0, 0x1 ;  /* 0x000080400000791a */ /* 0x004fe80000000000 */
.L_x_142:
[----:B------:R-:W-:Y:S05]  /*8a30*/  BSYNC.RECONVERGENT B0 ;  /* 0x0000000000007941 */ /* 0x000fea0003800200 */
.L_x_141:
[----:B------:R-:W-:Y:S06]  /*8a40*/  BAR.SYNC.DEFER_BLOCKING 0x1, 0x80 ;  /* 0x0042000000007b1d */ /* 0x000fec0000010000 */
[----:B------:R-:W2:Y:S01]  /*8a50*/  @P6 SYNCS.PHASECHK.TRANS64.TRYWAIT P0, [R114+URZ+0x200], R115 ;  /* 0x00020073720065a7 */ /* 0x000ea200080011ff */
[----:B------:R-:W-:Y:S01]  /*8a60*/  BSSY B1, `(.L_x_143) ;  /* 0x0000023000017945 */ /* 0x000fe20003800000 */
[----:B--2---:R-:W-:Y:S03]  /*8a70*/  @P6 SEL R78, RZ, 0x1, !P0 ;  /* 0x00000001ff4e6807 */ /* 0x004fe60004000000 */
[----:B------:R-:W-:Y:S05]  /*8a80*/  @!P6 BRA `(.L_x_144) ;  /* 0x000000000080e947 */ /* 0x000fea0003800000 */
[----:B------:R-:W-:Y:S01]  /*8a90*/  ISETP.NE.AND P1, PT, R79, RZ, PT ;  /* 0x000000ff4f00720c */ /* 0x000fe20003f25270 */
[----:B------:R-:W-:Y:S01]  /*8aa0*/  BSSY B0, `(.L_x_145) ;  /* 0x000000a000007945 */ /* 0x000fe20003800000 */
[----:B------:R-:W-:Y:S11]  /*8ab0*/  ISETP.NE.AND P0, PT, R78, RZ, PT ;  /* 0x000000ff4e00720c */ /* 0x000ff60003f05270 */
[----:B------:R-:W-:Y:S04]  /*8ac0*/  @P1 IMAD R113, R150, 0x2000, R113 ;  /* 0x0000200096711824 */ /* 0x000fe800078e0271 */
[--C-:B------:R-:W-:Y:S01]  /*8ad0*/  @P1 IMAD.IADD R112, R112, 0x1, R113.reuse ;  /* 0x0000000170701824 */ /* 0x100fe200078e0271 */
[----:B------:R-:W-:Y:S01]  /*8ae0*/  @P1 IADD3 R2, PT, PT, R154, R113, RZ ;  /* 0x000000719a021210 */ /* 0x000fe20007ffe0ff */
[----:B------:R-:W-:Y:S01]  /*8af0*/  @P1 IMAD.IADD R0, R153, 0x1, R113 ;  /* 0x0000000199001824 */ /* 0x000fe200078e0271 */
[----:B------:R-:W-:Y:S06]  /*8b00*/  @P0 BRA `(.L_x_146) ;  /* 0x00000000000c0947 */ /* 0x000fec0003800000 */
[----:B------:R-:W-:Y:S04]  /*8b10*/  SHF.L.U32 R3, R148, 0x1f, RZ ;  /* 0x0000001f94037819 */ /* 0x000fe800000006ff */
[----:B------:R-:W2:Y:S02]  /*8b20*/  SYNCS.PHASECHK.TRANS64.TRYWAIT P0, [R114+URZ+0x200], R3 ;  /* 0x00020003720075a7 */ /* 0x000ea400080011ff */
[----:B--2---:R-:W-:Y:S05]  /*8b30*/  @!P0 BRA `(.L_x_147) ;  /* 0x0000002800e88947 */ /* 0x004fea0003800000 */
.L_x_146:
[----:B------:R-:W-:Y:S05]  /*8b40*/  BSYNC B0 ;  /* 0x0000000000007941 */ /* 0x000fea0003800000 */
.L_x_145:
[----:B------:R-:W-:Y:S01]  /*8b50*/  ISETP.NE.AND P0, PT, R79, RZ, PT ;  /* 0x000000ff4f00720c */ /* 0x000fe20003f05270 */
[----:B--2---:R-:W-:Y:S02]  /*8b60*/  VIADD R114, R114, 0x210 ;  /* 0x0000021072727836 */ /* 0x004fe40000000000 */
[----:B------:R-:W-:Y:S02]  /*8b70*/  IMAD.U32 R3, RZ, RZ, UR46 ;  /* 0x0000002eff037e24 */ /* 0x000fe4000f8e00ff */
[----:B------:R-:W-:Y:S03]  /*8b80*/  VIADD R150, R150, 0x1 ;  /* 0x0000000196967836 */ /* 0x000fe60000000000 */
[----:B------:R-:W-:Y:S05]  /*8b90*/  PRMT R3, R3, 0x654, R114 ;  /* 0x0000065403037816 */ /* 0x000fea0000000072 */
[----:B------:R2:W3:Y:S04]  /*8ba0*/  @P0 LDS.128 R80, [R113+0x400] ;  /* 0x0004000071500984 */ /* 0x0004e80000000c00 */
[----:B------:R2:W4:Y:S04]  /*8bb0*/  @P0 LDS.128 R84, [R2+0x400] ;  /* 0x0004000002540984 */ /* 0x0005280000000c00 */
        /* <DEDUP_REMOVED lines=9> */
[----:B------:R-:W-:Y:S01]  /*8c50*/  SEL R150, R150, RZ, P0 ;  /* 0x000000ff96967207 */ /* 0x000fe20000000000 */
[----:B-----5:R5:W-:Y:S02]  /*8c60*/  SYNCS.ARRIVE.TRANS64.RED.A1T0 RZ, [R3+URZ], RZ ;  /* 0x000000ff03ff79a7 */ /* 0x020be400081004ff */
[----:B-----5:R-:W-:Y:S04]  /*8c70*/  SEL R3, RZ, 0x1, P0 ;  /* 0x00000001ff037807 */ /* 0x020fe80000000000 */
[----:B--234-:R-:W-:Y:S02]  /*8c80*/  LOP3.LUT R148, R148, R3, RZ, 0x3c, !PT ;  /* 0x0000000394947212 */ /* 0x01cfe400078e3cff */
.L_x_144:
[----:B------:R-:W-:Y:S05]  /*8c90*/  BSYNC B1 ;  /* 0x0000000000017941 */ /* 0x000fea0003800000 */
.L_x_143:
[----:B------:R-:W-:Y:S05]  /*8ca0*/  VIADD R0, R71, 0x40 ;  /* 0x0000004047007836 */ /* 0x000fea0000000000 */
[----:B------:R-:W-:Y:S04]  /*8cb0*/  SHF.R.U32.HI R0, RZ, 0x15, R0 ;  /* 0x00000015ff007819 */ /* 0x000fe80000011600 */
[----:B------:R-:W-:Y:S11]  /*8cc0*/  LOP3.LUT P0, RZ, R0, 0x3, R145, 0x48, !PT ;  /* 0x0000000300ff7812 */ /* 0x000ff60007804891 */
[----:B------:R-:W-:Y:S02]  /*8cd0*/  @!UPT UIADD3 URZ, UPT, UPT, URZ, URZ, URZ ;  /* 0x000000fffffff290 */ /* 0x000fe4000fffe0ff */
        /* <DEDUP_REMOVED lines=8> */
[----:B------:R-:W5:Y:S01]  /*8d60*/  LDCU.64 UR4, c[0x4][0x10] ;  /* 0x01000200ff0477ac */ /* 0x000f620008000a00 */
[----:B--2---:R-:W-:Y:S01]  /*8d70*/  MOV R5, UR9 ;  /* 0x0000000900057c02 */ /* 0x004fe20008000f00 */
[----:B------:R-:W-:Y:S01]  /*8d80*/  IMAD.U32 R4, RZ, RZ, UR8 ;  /* 0x00000008ff047e24 */ /* 0x000fe2000f8e00ff */
[----:B---3--:R-:W-:Y:S01]  /*8d90*/  MOV R7, UR7 ;  /* 0x0000000700077c02 */ /* 0x008fe20008000f00 */
[----:B------:R-:W-:Y:S01]  /*8da0*/  IMAD.U32 R6, RZ, RZ, UR6 ;  /* 0x00000006ff067e24 */ /* 0x000fe2000f8e00ff */
[----:B-----5:R-:W-:Y:S01]  /*8db0*/  MOV R11, UR5 ;  /* 0x00000005000b7c02 */ /* 0x020fe20008000f00 */
[----:B------:R-:W-:Y:S02]  /*8dc0*/  IMAD.U32 R10, RZ, RZ, UR4 ;  /* 0x00000004ff0a7e24 */ /* 0x000fe4000f8e00ff */
[----:B------:R-:W-:Y:S07]  /*8dd0*/  LEPC R20, `(.L_x_148) ;  /* 0x000000001014794e */ /* 0x000fee0000000000 */
[----:B-1--4-:R-:W-:Y:S05]  /*8de0*/  CALL.ABS.NOINC R2 ;  /* 0x0000000002007343 */ /* 0x012fea0003c00000 */
.L_x_148:
[----:B------:R-:W-:Y:S01]  /*8df0*/  ISETP.NE.AND P0, PT, R156, RZ, PT ;  /* 0x000000ff9c00720c */ /* 0x000fe20003f05270 */
[----:B------:R-:W-:Y:S05]  /*8e00*/  WARPSYNC.ALL ;  /* 0x0000000000007948 */ /* 0x000fea0003800000 */
[----:B------:R-:W-:Y:S01]  /*8e10*/  R2UR UR4, R71 ;  /* 0x00000000470472ca */ /* 0x000fe200000e0000 */
[----:B------:R-:W-:Y:S01]  /*8e20*/  IMAD.U32 R130, R82, 0x10000, RZ ;  /* 0x0001000052827824 */ /* 0x000fe200078e00ff */
[C---:B------:R-:W-:Y:S01]  /*8e30*/  SHF.L.U32 R75, R80.reuse, 0x10, RZ ;  /* 0x00000010504b7819 */ /* 0x040fe200000006ff */
[----:B------:R-:W-:Y:S01]  /*8e40*/  IMAD.U32 R115, R87, 0x10000, RZ ;  /* 0x0001000057737824 */ /* 0x000fe200078e00ff */
[----:B------:R-:W-:Y:S01]  /*8e50*/  PRMT R73, R80, 0x8880, RZ ;  /* 0x0000888050497816 */ /* 0x000fe200000000ff */
[----:B-1----:R-:W-:Y:S01]  /*8e60*/  IMAD.U32 R104, R96, 0x10000, RZ ;  /* 0x0001000060687824 */ /* 0x002fe200078e00ff */
[----:B------:R-:W-:Y:S01]  /*8e70*/  SHF.L.U32 R74, R80, 0x8, RZ ;  /* 0x00000008504a7819 */ /* 0x000fe200000006ff */
[----:B------:R-:W-:Y:S01]  /*8e80*/  IMAD.SHL.U32 R123, R84, 0x100, RZ ;  /* 0x00000100547b7824 */ /* 0x000fe200078e00ff */
[----:B------:R-:W-:Y:S01]  /*8e90*/  SHF.R.S32.HI R75, RZ, 0x18, R75 ;  /* 0x00000018ff4b7819 */ /* 0x000fe2000001144b */
[----:B------:R-:W-:Y:S01]  /*8ea0*/  IMAD.SHL.U32 R108, R93, 0x100, RZ ;  /* 0x000001005d6c7824 */ /* 0x000fe200078e00ff */
[----:B------:R-:W-:Y:S01]  /*8eb0*/  SHF.R.S32.HI R74, RZ, 0x18, R74 ;  /* 0x00000018ff4a7819 */ /* 0x000fe2000001144a */
[----:B------:R-:W-:Y:S01]  /*8ec0*/  BSSY.RECONVERGENT B0, `(.L_x_149) ;  /* 0x0000122000007945 */ /* 0x000fe20003800200 */
[----:B------:R-:W-:Y:S01]  /*8ed0*/  SHF.R.S32.HI R76, RZ, 0x18, R80 ;  /* 0x00000018ff4c7819 */ /* 0x000fe20000011450 */
[----:B------:R-:W1:Y:S01]  /*8ee0*/  LDTM.x64 R4, tmem[UR4+0x40] ;  /* 0x00004004000479ee */ /* 0x000e620008340000 */
[----:B------:R-:W-:Y:S01]  /*8ef0*/  NOP ;  /* 0x0000000000007918 */ /* 0x000fe20000000000 */
[----:B------:R-:W-:Y:S02]  /*8f00*/  IADD3 R146, PT, PT, R146, 0x270, RZ ;  /* 0x0000027092927810 */ /* 0x000fe40007ffe0ff */
[C---:B------:R-:W-:Y:S02]  /*8f10*/  PRMT R134, R81.reuse, 0x8880, RZ ;  /* 0x0000888051867816 */ /* 0x040fe400000000ff */
[----:B------:R-:W-:Y:S02]  /*8f20*/  LOP3.LUT R146, R146, 0xfefffff8, RZ, 0xc0, !PT ;  /* 0xfefffff892927812 */ /* 0x000fe400078ec0ff */
[----:B------:R-:W-:Y:S02]  /*8f30*/  SHF.L.U32 R133, R81, 0x10, RZ ;  /* 0x0000001051857819 */ /* 0x000fe400000006ff */
[----:B-1----:R1:W-:Y:S01]  /*8f40*/  SYNCS.ARRIVE.TRANS64.RED.A1T0 RZ, [R146+URZ], RZ ;  /* 0x000000ff92ff79a7 */ /* 0x0023e200081004ff */
[----:B------:R-:W-:Y:S02]  /*8f50*/  PRMT R131, R82, 0x8880, RZ ;  /* 0x0000888052837816 */ /* 0x000fe400000000ff */
[----:B------:R-:W-:Y:S02]  /*8f60*/  SHF.R.S32.HI R77, RZ, 0x18, R81 ;  /* 0x00000018ff4d7819 */ /* 0x000fe40000011451 */
[C---:B------:R-:W-:Y:S02]  /*8f70*/  PRMT R128, R83.reuse, 0x8880, RZ ;  /* 0x0000888053807816 */ /* 0x040fe400000000ff */
[----:B------:R-:W-:Y:S02]  /*8f80*/  SHF.R.S32.HI R78, RZ, 0x18, R82 ;  /* 0x00000018ff4e7819 */ /* 0x000fe40000011452 */
[----:B------:R-:W-:Y:S02]  /*8f90*/  SHF.L.U32 R127, R83, 0x10, RZ ;  /* 0x00000010537f7819 */ /* 0x000fe400000006ff */
[----:B------:R-:W-:Y:S02]  /*8fa0*/  PRMT R125, R84, 0x8880, RZ ;  /* 0x00008880547d7816 */ /* 0x000fe400000000ff */
[----:B------:R-:W-:Y:S01]  /*8fb0*/  SHF.R.S32.HI R79, RZ, 0x18, R83 ;  /* 0x00000018ff4f7819 */ /* 0x000fe20000011453 */
[C---:B------:R-:W-:Y:S01]  /*8fc0*/  IMAD R0, R70.reuse, R4, RZ ;  /* 0x0000000446007224 */ /* 0x040fe200078e02ff */
[----:B------:R-:W-:Y:S01]  /*8fd0*/  SHF.R.S32.HI R4, RZ, 0x18, R133 ;  /* 0x00000018ff047819 */ /* 0x000fe20000011485 */
[----:B------:R-:W-:Y:S01]  /*8fe0*/  IMAD R2, R70, R5, RZ ;  /* 0x0000000546027224 */ /* 0x000fe200078e02ff */
[----:B------:R-:W-:Y:S01]  /*8ff0*/  SHF.L.U32 R124, R84, 0x10, RZ ;  /* 0x00000010547c7819 */ /* 0x000fe200000006ff */
[C---:B------:R-:W-:Y:S01]  /*9000*/  IMAD R3, R70.reuse, R6, RZ ;  /* 0x0000000646037224 */ /* 0x040fe200078e02ff */
[----:B------:R-:W-:Y:S01]  /*9010*/  PRMT R122, R85, 0x8880, RZ ;  /* 0x00008880557a7816 */ /* 0x000fe200000000ff */
[-C--:B------:R-:W-:Y:S01]  /*9020*/  IMAD R0, R73, R72.reuse, R0 ;  /* 0x0000004849007224 */ /* 0x080fe200078e0200 */
[----:B------:R-:W-:Y:S01]  /*9030*/  SHF.L.U32 R121, R85, 0x10, RZ ;  /* 0x0000001055797819 */ /* 0x000fe200000006ff */
[----:B------:R-:W-:Y:S01]  /*9040*/  IMAD R7, R70, R7, RZ ;  /* 0x0000000746077224 */ /* 0x000fe200078e02ff */
[C---:B------:R-:W-:Y:S01]  /*9050*/  PRMT R119, R86.reuse, 0x8880, RZ ;  /* 0x0000888056777816 */ /* 0x040fe200000000ff */
[-C--:B------:R-:W-:Y:S01]  /*9060*/  IMAD R2, R75, R72.reuse, R2 ;  /* 0x000000484b027224 */ /* 0x080fe200078e0202 */
[----:B------:R-:W-:Y:S01]  /*9070*/  SHF.L.U32 R118, R86, 0x10, RZ ;  /* 0x0000001056767819 */ /* 0x000fe200000006ff */
[-C--:B------:R-:W-:Y:S01]  /*9080*/  IMAD R3, R74, R72.reuse, R3 ;  /* 0x000000484a037224 */ /* 0x080fe200078e0203 */
[----:B------:R-:W-:Y:S01]  /*9090*/  PRMT R116, R87, 0x8880, RZ ;  /* 0x0000888057747816 */ /* 0x000fe200000000ff */
[----:B------:R-:W-:Y:S01]  /*90a0*/  IMAD R7, R76, R72, R7 ;  /* 0x000000484c077224 */ /* 0x000fe200078e0207 */
[----:B------:R-:W-:Y:S01]  /*90b0*/  PRMT R113, R92, 0x8880, RZ ;  /* 0x000088805c717816 */ /* 0x000fe200000000ff */
[----:B------:R-:W-:Y:S01]  /*90c0*/  IMAD R8, R70, R8, RZ ;  /* 0x0000000846087224 */ /* 0x000fe200078e02ff */
[----:B------:R-:W-:Y:S01]  /*90d0*/  SHF.L.U32 R112, R92, 0x10, RZ ;  /* 0x000000105c707819 */ /* 0x000fe200000006ff */
[C---:B------:R-:W-:Y:S01]  /*90e0*/  IMAD R9, R70.reuse, R9, RZ ;  /* 0x0000000946097224 */ /* 0x040fe200078e02ff */
[----:B------:R-:W-:Y:S01]  /*90f0*/  I2IP.S8.S32.SAT R161, R7, R3, RZ ;  /* 0x0000000307a17239 */ /* 0x000fe200000014ff */
[C---:B------:R-:W-:Y:S01]  /*9100*/  IMAD R10, R70.reuse, R10, RZ ;  /* 0x0000000a460a7224 */ /* 0x040fe200078e02ff */
[----:B------:R-:W-:Y:S01]  /*9110*/  MOV R3, R134 ;  /* 0x0000008600037202 */ /* 0x000fe20000000f00 */
[C---:B------:R-:W-:Y:S01]  /*9120*/  IMAD R7, R70.reuse, R20, RZ ;  /* 0x0000001446077224 */ /* 0x040fe200078e02ff */
[----:B------:R-:W-:Y:S01]  /*9130*/  PRMT R110, R93, 0x8880, RZ ;  /* 0x000088805d6e7816 */ /* 0x000fe200000000ff */
[----:B------:R-:W-:Y:S01]  /*9140*/  IMAD R11, R70, R11, RZ ;  /* 0x0000000b460b7224 */ /* 0x000fe200078e02ff */
[----:B------:R-:W-:Y:S01]  /*9150*/  SHF.R.S32.HI R89, RZ, 0x18, R92 ;  /* 0x00000018ff597819 */ /* 0x000fe2000001145c */
[-C--:B------:R-:W-:Y:S01]  /*9160*/  IMAD R8, R3, R72.reuse, R8 ;  /* 0x0000004803087224 */ /* 0x080fe200078e0208 */
[----:B------:R-:W-:Y:S01]  /*9170*/  MOV R3, R131 ;  /* 0x0000008300037202 */ /* 0x000fe20000000f00 */
[----:B------:R-:W-:Y:S01]  /*9180*/  IMAD R9, R4, R72, R9 ;  /* 0x0000004804097224 */ /* 0x000fe200078e0209 */
[----:B------:R-:W-:Y:S01]  /*9190*/  SHF.R.S32.HI R4, RZ, 0x18, R130 ;  /* 0x00000018ff047819 */ /* 0x000fe20000011482 */
[C---:B------:R-:W-:Y:S01]  /*91a0*/  IMAD R20, R70.reuse, R25, RZ ;  /* 0x0000001946147224 */ /* 0x040fe200078e02ff */
[----:B------:R-:W-:Y:S01]  /*91b0*/  SHF.L.U32 R109, R93, 0x10, RZ ;  /* 0x000000105d6d7819 */ /* 0x000fe200000006ff */
[----:B------:R-:W-:Y:S01]  /*91c0*/  IMAD R25, R70, R30, RZ ;  /* 0x0000001e46197224 */ /* 0x000fe200078e02ff */
[----:B------:R-:W-:Y:S01]  /*91d0*/  PRMT R107, R94, 0x8880, RZ ;  /* 0x000088805e6b7816 */ /* 0x000fe200000000ff */
[C---:B------:R-:W-:Y:S01]  /*91e0*/  IMAD R12, R70.reuse, R12, RZ ;  /* 0x0000000c460c7224 */ /* 0x040fe200078e02ff */
[----:B------:R-:W-:Y:S01]  /*91f0*/  SHF.R.S32.HI R91, RZ, 0x18, R93 ;  /* 0x00000018ff5b7819 */ /* 0x000fe2000001145d */
[----:B------:R-:W-:Y:S01]  /*9200*/  IMAD R6, R70, R19, RZ ;  /* 0x0000001346067224 */ /* 0x000fe200078e02ff */
[----:B------:R-:W-:Y:S01]  /*9210*/  SHF.L.U32 R105, R94, 0x10, RZ ;  /* 0x000000105e697819 */ /* 0x000fe200000006ff */
[C---:B------:R-:W-:Y:S01]  /*9220*/  IMAD R30, R70.reuse, R35, RZ ;  /* 0x00000023461e7224 */ /* 0x040fe200078e02ff */
[C---:B------:R-:W-:Y:S01]  /*9230*/  PRMT R101, R95.reuse, 0x8880, RZ ;  /* 0x000088805f657816 */ /* 0x040fe200000000ff */
[C---:B------:R-:W-:Y:S01]  /*9240*/  IMAD R19, R70.reuse, R24, RZ ;  /* 0x0000001846137224 */ /* 0x040fe200078e02ff */
[----:B------:R-:W-:Y:S01]  /*9250*/  SHF.R.S32.HI R93, RZ, 0x18, R94 ;  /* 0x00000018ff5d7819 */ /* 0x000fe2000001145e */
[C---:B------:R-:W-:Y:S01]  /*9260*/  IMAD R35, R70.reuse, R40, RZ ;  /* 0x0000002846237224 */ /* 0x040fe200078e02ff */
[----:B------:R-:W-:Y:S01]  /*9270*/  SHF.L.U32 R100, R95, 0x10, RZ ;  /* 0x000000105f647819 */ /* 0x000fe200000006ff */
[----:B------:R-:W-:Y:S01]  /*9280*/  IMAD R13, R70, R13, RZ ;  /* 0x0000000d460d7224 */ /* 0x000fe200078e02ff */
[----:B------:R-:W-:Y:S01]  /*9290*/  PRMT R106, R96, 0x8880, RZ ;  /* 0x00008880606a7816 */ /* 0x000fe200000000ff */
[C---:B------:R-:W-:Y:S01]  /*92a0*/  IMAD R24, R70.reuse, R29, RZ ;  /* 0x0000001d46187224 */ /* 0x040fe200078e02ff */
[----:B------:R-:W-:Y:S01]  /*92b0*/  SHF.R.S32.HI R73, RZ, 0x18, R96 ;  /* 0x00000018ff497819 */ /* 0x000fe20000011460 */
[C---:B------:R-:W-:Y:S01]  /*92c0*/  IMAD R40, R70.reuse, R45, RZ ;  /* 0x0000002d46287224 */ /* 0x040fe200078e02ff */
[----:B------:R-:W-:Y:S01]  /*92d0*/  SHF.L.U32 R90, R97, 0x10, RZ ;  /* 0x00000010615a7819 */ /* 0x000fe200000006ff */
[C---:B------:R-:W-:Y:S01]  /*92e0*/  IMAD R29, R70.reuse, R34, RZ ;  /* 0x00000022461d7224 */ /* 0x040fe200078e02ff */
[----:B------:R-:W-:Y:S01]  /*92f0*/  SHF.R.S32.HI R75, RZ, 0x18, R97 ;  /* 0x00000018ff4b7819 */ /* 0x000fe20000011461 */
[C---:B------:R-:W-:Y:S01]  /*9300*/  IMAD R45, R70.reuse, R50, RZ ;  /* 0x00000032462d7224 */ /* 0x040fe200078e02ff */
[C---:B------:R-:W-:Y:S01]  /*9310*/  PRMT R80, R99.reuse, 0x8880, RZ ;  /* 0x0000888063507816 */ /* 0x040fe200000000ff */
[C---:B------:R-:W-:Y:S01]  /*9320*/  IMAD R14, R70.reuse, R14, RZ ;  /* 0x0000000e460e7224 */ /* 0x040fe200078e02ff */
[----:B------:R-:W-:Y:S01]  /*9330*/  SHF.L.U32 R76, R99, 0x10, RZ ;  /* 0x00000010634c7819 */ /* 0x000fe200000006ff */
[C---:B------:R-:W-:Y:S01]  /*9340*/  IMAD R34, R70.reuse, R39, RZ ;  /* 0x0000002746227224 */ /* 0x040fe200078e02ff */
[----:B------:R-:W-:Y:S01]  /*9350*/  SHF.L.U32 R132, R81, 0x8, RZ ;  /* 0x0000000851847819 */ /* 0x000fe200000006ff */
[C---:B------:R-:W-:Y:S01]  /*9360*/  IMAD R50, R70.reuse, R55, RZ ;  /* 0x0000003746327224 */ /* 0x040fe200078e02ff */
[----:B------:R-:W-:Y:S01]  /*9370*/  SHF.R.S32.HI R81, RZ, 0x18, R84 ;  /* 0x00000018ff517819 */ /* 0x000fe20000011454 */
[C---:B------:R-:W-:Y:S01]  /*9380*/  IMAD R39, R70.reuse, R44, RZ ;  /* 0x0000002c46277224 */ /* 0x040fe200078e02ff */
[----:B------:R-:W-:Y:S01]  /*9390*/  SHF.R.S32.HI R5, RZ, 0x18, R132 ;  /* 0x00000018ff057819 */ /* 0x000fe20000011484 */
[----:B------:R-:W-:Y:S01]  /*93a0*/  IMAD R55, R70, R60, RZ ;  /* 0x0000003c46377224 */ /* 0x000fe200078e02ff */
[----:B------:R-:W-:Y:S01]  /*93b0*/  SHF.L.U32 R84, R98, 0x10, RZ ;  /* 0x0000001062547819 */ /* 0x000fe200000006ff */
[----:B------:R-:W-:Y:S01]  /*93c0*/  IMAD R15, R70, R15, RZ ;  /* 0x0000000f460f7224 */ /* 0x000fe200078e02ff */
[----:B------:R-:W-:Y:S01]  /*93d0*/  SHF.L.U32 R129, R82, 0x8, RZ ;  /* 0x0000000852817819 */ /* 0x000fe200000006ff */
[-C--:B------:R-:W-:Y:S01]  /*93e0*/  IMAD R10, R5, R72.reuse, R10 ;  /* 0x00000048050a7224 */ /* 0x080fe200078e020a */
[----:B------:R-:W-:Y:S01]  /*93f0*/  SHF.L.U32 R126, R83, 0x8, RZ ;  /* 0x00000008537e7819 */ /* 0x000fe200000006ff */
[-C--:B------:R-:W-:Y:S01]  /*9400*/  IMAD R11, R77, R72.reuse, R11 ;  /* 0x000000484d0b7224 */ /* 0x080fe200078e020b */
[----:B------:R-:W-:Y:S01]  /*9410*/  SHF.R.S32.HI R5, RZ, 0x18, R129 ;  /* 0x00000018ff057819 */ /* 0x000fe20000011481 */
[-C--:B------:R-:W-:Y:S01]  /*9420*/  IMAD R12, R3, R72.reuse, R12 ;  /* 0x00000048030c7224 */ /* 0x080fe200078e020c */
[----:B------:R-:W-:Y:S01]  /*9430*/  SHF.R.S32.HI R83, RZ, 0x18, R85 ;  /* 0x00000018ff537819 */ /* 0x000fe20000011455 */
[----:B------:R-:W-:Y:S01]  /*9440*/  IMAD R13, R4, R72, R13 ;  /* 0x00000048040d7224 */ /* 0x000fe200078e020d */
[----:B------:R-:W-:Y:S01]  /*9450*/  SHF.L.U32 R120, R85, 0x8, RZ ;  /* 0x0000000855787819 */ /* 0x000fe200000006ff */
[C---:B------:R-:W-:Y:S01]  /*9460*/  IMAD R44, R70.reuse, R49, RZ ;  /* 0x00000031462c7224 */ /* 0x040fe200078e02ff */
[----:B------:R-:W-:Y:S01]  /*9470*/  SHF.R.S32.HI R85, RZ, 0x18, R86 ;  /* 0x00000018ff557819 */ /* 0x000fe20000011456 */
[C---:B------:R-:W-:Y:S01]  /*9480*/  IMAD R60, R70.reuse, R65, RZ ;  /* 0x00000041463c7224 */ /* 0x040fe200078e02ff */
[----:B------:R-:W-:Y:S01]  /*9490*/  I2IP.S8.S32.SAT R65, R11, R10, RZ ;  /* 0x0000000a0b417239 */ /* 0x000fe200000014ff */
[C---:B------:R-:W-:Y:S01]  /*94a0*/  IMAD R49, R70.reuse, R54, RZ ;  /* 0x0000003646317224 */ /* 0x040fe200078e02ff */
[----:B------:R-:W-:Y:S01]  /*94b0*/  SHF.R.S32.HI R11, RZ, 0x18, R127 ;  /* 0x00000018ff0b7819 */ /* 0x000fe2000001147f */
[----:B------:R-:W-:Y:S01]  /*94c0*/  IMAD R14, R5, R72, R14 ;  /* 0x00000048050e7224 */ /* 0x000fe200078e020e */
[----:B------:R-:W-:Y:S01]  /*94d0*/  I2IP.S8.S32.SAT R65, R9, R8, R65 ;  /* 0x0000000809417239 */ /* 0x000fe20000001441 */
[C---:B------:R-:W-:Y:S01]  /*94e0*/  IMAD R3, R70.reuse, R16, RZ ;  /* 0x0000001046037224 */ /* 0x040fe200078e02ff */
[----:B------:R-:W-:Y:S01]  /*94f0*/  SHF.R.S32.HI R9, RZ, 0x18, R124 ;  /* 0x00000018ff097819 */ /* 0x000fe2000001147c */
[----:B------:R-:W-:Y:S01]  /*9500*/  IMAD R54, R70, R59, RZ ;  /* 0x0000003b46367224 */ /* 0x000fe200078e02ff */
[----:B------:R-:W-:Y:S01]  /*9510*/  SHF.R.S32.HI R8, RZ, 0x18, R123 ;  /* 0x00000018ff087819 */ /* 0x000fe2000001147b */
[----:B------:R-:W-:Y:S01]  /*9520*/  IMAD.MOV.U32 R10, RZ, RZ, R128 ;  /* 0x000000ffff0a7224 */ /* 0x000fe200078e0080 */
[----:B------:R-:W-:Y:S01]  /*9530*/  SHF.L.U32 R117, R86, 0x8, RZ ;  /* 0x0000000856757819 */ /* 0x000fe200000006ff */
[----:B------:R-:W-:Y:S01]  /*9540*/  IMAD R59, R70, R64, RZ ;  /* 0x00000040463b7224 */ /* 0x000fe200078e02ff */
[----:B------:R-:W-:Y:S01]  /*9550*/  I2IP.S8.S32.SAT R64, R2, R0, R161 ;  /* 0x0000000002407239 */ /* 0x000fe200000014a1 */
[----:B------:R-:W-:Y:S01]  /*9560*/  IMAD R15, R78, R72, R15 ;  /* 0x000000484e0f7224 */ /* 0x000fe200078e020f */
[----:B------:R-:W-:Y:S01]  /*9570*/  MOV R2, R125 ;  /* 0x0000007d00027202 */ /* 0x000fe20000000f00 */
[C---:B------:R-:W-:Y:S01]  /*9580*/  IMAD R4, R70.reuse, R17, RZ ;  /* 0x0000001146047224 */ /* 0x040fe200078e02ff */
        /* <DEDUP_REMOVED lines=8> */
[----:B------:R-:W-:Y:S01]  /*9610*/  MOV R0, R122 ;  /* 0x0000007a00007202 */ /* 0x000fe20000000f00 */
[----:B------:R-:W-:Y:S01]  /*9620*/  IMAD R16, R70, R21, RZ ;  /* 0x0000001546107224 */ /* 0x000fe200078e02ff */
[----:B------:R-:W-:Y:S01]  /*9630*/  SHF.R.S32.HI R87, RZ, 0x18, R87 ;  /* 0x00000018ff577819 */ /* 0x000fe20000011457 */
[----:B------:R-:W-:Y:S01]  /*9640*/  IMAD R6, R79, R72, R6 ;  /* 0x000000484f067224 */ /* 0x000fe200078e0206 */
[----:B------:R-:W-:Y:S01]  /*9650*/  SHF.L.U32 R111, R92, 0x8, RZ ;  /* 0x000000085c6f7819 */ /* 0x000fe200000006ff */
[----:B------:R-:W-:Y:S01]  /*9660*/  IMAD R17, R70, R22, RZ ;  /* 0x0000001646117224 */ /* 0x000fe200078e02ff */
[----:B------:R-:W-:Y:S01]  /*9670*/  PRMT R92, R97, 0x8880, RZ ;  /* 0x00008880615c7816 */ /* 0x000fe200000000ff */
[-C--:B------:R-:W-:Y:S01]  /*9680*/  IMAD R7, R2, R72.reuse, R7 ;  /* 0x0000004802077224 */ /* 0x080fe200078e0207 */
[----:B------:R-:W-:Y:S01]  /*9690*/  I2IP.S8.S32.SAT R5, R6, R5, RZ ;  /* 0x0000000506057239 */ /* 0x000fe200000014ff */
[----:B------:R-:W-:Y:S01]  /*96a0*/  IMAD R18, R70, R23, RZ ;  /* 0x0000001746127224 */ /* 0x000fe200078e02ff */
[----:B------:R-:W-:Y:S01]  /*96b0*/  SHF.R.S32.HI R2, RZ, 0x18, R120 ;  /* 0x00000018ff027819 */ /* 0x000fe20000011478 */
[-C--:B------:R-:W-:Y:S01]  /*96c0*/  IMAD R16, R9, R72.reuse, R16 ;  /* 0x0000004809107224 */ /* 0x080fe200078e0210 */
[----:B------:R-:W-:Y:S01]  /*96d0*/  SHF.R.S32.HI R9, RZ, 0x18, R121 ;  /* 0x00000018ff097819 */ /* 0x000fe20000011479 */
[----:B------:R-:W-:Y:S01]  /*96e0*/  IMAD R17, R8, R72, R17 ;  /* 0x0000004808117224 */ /* 0x000fe200078e0211 */
[----:B------:R-:W-:Y:S01]  /*96f0*/  SHF.L.U32 R102, R94, 0x8, RZ ;  /* 0x000000085e667819 */ /* 0x000fe200000006ff */
[C---:B------:R-:W-:Y:S01]  /*9700*/  IMAD R22, R70.reuse, R27, RZ ;  /* 0x0000001b46167224 */ /* 0x040fe200078e02ff */
[----:B------:R-:W-:Y:S01]  /*9710*/  SHF.L.U32 R94, R95, 0x8, RZ ;  /* 0x000000085f5e7819 */ /* 0x000fe200000006ff */
[----:B------:R-:W-:Y:S01]  /*9720*/  IMAD R27, R70, R32, RZ ;  /* 0x00000020461b7224 */ /* 0x000fe200078e02ff */
[----:B------:R-:W-:Y:S01]  /*9730*/  SHF.R.S32.HI R95, RZ, 0x18, R95 ;  /* 0x00000018ff5f7819 */ /* 0x000fe2000001145f */
[----:B------:R-:W-:Y:S01]  /*9740*/  IMAD R18, R81, R72, R18 ;  /* 0x0000004851127224 */ /* 0x000fe200078e0212 */
[----:B------:R-:W-:Y:S01]  /*9750*/  SHF.L.U32 R103, R96, 0x8, RZ ;  /* 0x0000000860677819 */ /* 0x000fe200000006ff */
[C---:B------:R-:W-:Y:S01]  /*9760*/  IMAD R32, R70.reuse, R37, RZ ;  /* 0x0000002546207224 */ /* 0x040fe200078e02ff */
[----:B------:R-:W-:Y:S01]  /*9770*/  SHF.L.U32 R88, R97, 0x8, RZ ;  /* 0x0000000861587819 */ /* 0x000fe200000006ff */
[----:B------:R-:W-:Y:S01]  /*9780*/  IMAD R21, R70, R26, RZ ;  /* 0x0000001a46157224 */ /* 0x000fe200078e02ff */
[----:B------:R-:W-:Y:S01]  /*9790*/  I2IP.S8.S32.SAT R17, R18, R17, RZ ;  /* 0x0000001112117239 */ /* 0x000fe200000014ff */
[----:B------:R-:W-:Y:S01]  /*97a0*/  IMAD R37, R70, R42, RZ ;  /* 0x0000002a46257224 */ /* 0x000fe200078e02ff */
[----:B------:R-:W-:Y:S01]  /*97b0*/  SHF.R.S32.HI R97, RZ, 0x18, R98 ;  /* 0x00000018ff617819 */ /* 0x000fe20000011462 */
[----:B------:R-:W-:Y:S01]  /*97c0*/  IMAD R19, R0, R72, R19 ;  /* 0x0000004800137224 */ /* 0x000fe200078e0213 */
[----:B------:R-:W-:Y:S01]  /*97d0*/  I2IP.S8.S32.SAT R16, R16, R7, R17 ;  /* 0x0000000710107239 */ /* 0x000fe20000001411 */
[C---:B------:R-:W-:Y:S01]  /*97e0*/  IMAD R42, R70.reuse, R47, RZ ;  /* 0x0000002f462a7224 */ /* 0x040fe200078e02ff */
[----:B------:R-:W-:Y:S01]  /*97f0*/  MOV R0, R119 ;  /* 0x0000007700007202 */ /* 0x000fe20000000f00 */
[C---:B------:R-:W-:Y:S01]  /*9800*/  IMAD R47, R70.reuse, R52, RZ ;  /* 0x00000034462f7224 */ /* 0x040fe200078e02ff */
[----:B------:R-:W-:Y:S01]  /*9810*/  SHF.L.U32 R74, R99, 0x8, RZ ;  /* 0x00000008634a7819 */ /* 0x000fe200000006ff */
[----:B------:R-:W-:Y:S01]  /*9820*/  IMAD R20, R9, R72, R20 ;  /* 0x0000004809147224 */ /* 0x000fe200078e0214 */
[----:B------:R-:W-:Y:S01]  /*9830*/  SHF.R.S32.HI R99, RZ, 0x18, R99 ;  /* 0x00000018ff637819 */ /* 0x000fe20000011463 */
[----:B------:R-:W-:Y:S01]  /*9840*/  IMAD R52, R70, R57, RZ ;  /* 0x0000003946347224 */ /* 0x000fe200078e02ff */
[----:B------:R-:W-:Y:S01]  /*9850*/  IADD3 R68, PT, PT, R68, 0x1, RZ ;  /* 0x0000000144447810 */ /* 0x000fe20007ffe0ff */
[C---:B------:R-:W-:Y:S02]  /*9860*/  IMAD R23, R70.reuse, R28, RZ ;  /* 0x0000001c46177224 */ /* 0x040fe400078e02ff */
[----:B------:R-:W-:Y:S02]  /*9870*/  IMAD R57, R70, R62, RZ ;  /* 0x0000003e46397224 */ /* 0x000fe400078e02ff */
[----:B------:R-:W-:Y:S01]  /*9880*/  IMAD R21, R2, R72, R21 ;  /* 0x0000004802157224 */ /* 0x000fe200078e0215 */
[----:B------:R-:W-:Y:S01]  /*9890*/  MOV R2, R116 ;  /* 0x0000007400027202 */ /* 0x000fe20000000f00 */
[----:B------:R-:W-:Y:S01]  /*98a0*/  IMAD R62, R70, R67, RZ ;  /* 0x00000043463e7224 */ /* 0x000fe200078e02ff */
[----:B------:R-:W-:Y:S01]  /*98b0*/  I2IP.S8.S32.SAT R67, R4, R3, R5 ;  /* 0x0000000304437239 */ /* 0x000fe20000001405 */
[-C--:B------:R-:W-:Y:S01]  /*98c0*/  IMAD R22, R83, R72.reuse, R22 ;  /* 0x0000004853167224 */ /* 0x080fe200078e0216 */
[----:B------:R-:W-:Y:S01]  /*98d0*/  SHF.R.S32.HI R3, RZ, 0x18, R118 ;  /* 0x00000018ff037819 */ /* 0x000fe20000011476 */
[-C--:B------:R-:W-:Y:S01]  /*98e0*/  IMAD R23, R0, R72.reuse, R23 ;  /* 0x0000004800177224 */ /* 0x080fe200078e0217 */
[----:B------:R-:W-:Y:S01]  /*98f0*/  SHF.R.S32.HI R0, RZ, 0x18, R117 ;  /* 0x00000018ff007819 */ /* 0x000fe20000011475 */
[----:B------:R-:W-:Y:S01]  /*9900*/  IMAD R26, R70, R31, RZ ;  /* 0x0000001f461a7224 */ /* 0x000fe200078e02ff */
[----:B------:R-:W-:Y:S01]  /*9910*/  I2IP.S8.S32.SAT R17, R22, R21, RZ ;  /* 0x0000001516117239 */ /* 0x000fe200000014ff */
[-C--:B------:R-:W-:Y:S01]  /*9920*/  IMAD R24, R3, R72.reuse, R24 ;  /* 0x0000004803187224 */ /* 0x080fe200078e0218 */
[----:B------:R-:W-:Y:S01]  /*9930*/  SHF.R.S32.HI R3, RZ, 0x18, R115 ;  /* 0x00000018ff037819 */ /* 0x000fe20000011473 */
[-C--:B------:R-:W-:Y:S01]  /*9940*/  IMAD R25, R0, R72.reuse, R25 ;  /* 0x0000004800197224 */ /* 0x080fe200078e0219 */
[----:B------:R-:W-:Y:S01]  /*9950*/  I2IP.S8.S32.SAT R17, R20, R19, R17 ;  /* 0x0000001314117239 */ /* 0x000fe20000001411 */
[----:B------:R-:W-:Y:S01]  /*9960*/  IMAD R28, R70, R33, RZ ;  /* 0x00000021461c7224 */ /* 0x000fe200078e02ff */
[----:B------:R-:W-:Y:S01]  /*9970*/  SHF.R.S32.HI R4, RZ, 0x18, R114 ;  /* 0x00000018ff047819 */ /* 0x000fe20000011472 */
[-C--:B------:R-:W-:Y:S02]  /*9980*/  IMAD R26, R85, R72.reuse, R26 ;  /* 0x00000048551a7224 */ /* 0x080fe400078e021a */
[----:B------:R-:W-:Y:S01]  /*9990*/  IMAD R27, R2, R72, R27 ;  /* 0x00000048021b7224 */ /* 0x000fe200078e021b */
[----:B------:R-:W-:Y:S01]  /*99a0*/  MOV R2, R110 ;  /* 0x0000006e00027202 */ /* 0x000fe20000000f00 */
[----:B------:R-:W-:Y:S01]  /*99b0*/  IMAD R28, R3, R72, R28 ;  /* 0x00000048031c7224 */ /* 0x000fe200078e021c */
[----:B------:R-:W-:Y:S01]  /*99c0*/  I2IP.S8.S32.SAT R18, R26, R25, RZ ;  /* 0x000000191a127239 */ /* 0x000fe200000014ff */
[----:B------:R-:W-:Y:S01]  /*99d0*/  IMAD R31, R70, R36, RZ ;  /* 0x00000024461f7224 */ /* 0x000fe200078e02ff */
[----:B------:R-:W-:Y:S01]  /*99e0*/  SHF.R.S32.HI R3, RZ, 0x18, R112 ;  /* 0x00000018ff037819 */ /* 0x000fe20000011470 */
[-C--:B------:R-:W-:Y:S01]  /*99f0*/  IMAD R29, R4, R72.reuse, R29 ;  /* 0x00000048041d7224 */ /* 0x080fe200078e021d */
[----:B------:R-:W-:Y:S01]  /*9a00*/  I2IP.S8.S32.SAT R18, R24, R23, R18 ;  /* 0x0000001718127239 */ /* 0x000fe20000001412 */
[----:B------:R-:W-:Y:S01]  /*9a10*/  IMAD.MOV.U32 R0, RZ, RZ, R113 ;  /* 0x000000ffff007224 */ /* 0x000fe200078e0071 */
[----:B------:R-:W-:Y:S01]  /*9a20*/  SHF.R.S32.HI R4, RZ, 0x18, R108 ;  /* 0x00000018ff047819 */ /* 0x000fe2000001146c */
[-C--:B------:R-:W-:Y:S02]  /*9a30*/  IMAD R30, R87, R72.reuse, R30 ;  /* 0x00000048571e7224 */ /* 0x080fe400078e021e */
[----:B------:R-:W-:Y:S01]  /*9a40*/  IMAD R31, R0, R72, R31 ;  /* 0x00000048001f7224 */ /* 0x000fe200078e021f */
        /* <DEDUP_REMOVED lines=8> */
[----:B------:R-:W-:Y:S01]  /*9ad0*/  MOV R0, R107 ;  /* 0x0000006b00007202 */ /* 0x000fe20000000f00 */
[-C--:B------:R-:W-:Y:S02]  /*9ae0*/  IMAD R34, R89, R72.reuse, R34 ;  /* 0x0000004859227224 */ /* 0x080fe400078e0222 */
[-C--:B------:R-:W-:Y:S01]  /*9af0*/  IMAD R35, R2, R72.reuse, R35 ;  /* 0x0000004802237224 */ /* 0x080fe200078e0223 */
[----:B------:R-:W-:Y:S01]  /*9b00*/  MOV R2, R101 ;  /* 0x0000006500027202 */ /* 0x000fe20000000f00 */
[----:B------:R-:W-:Y:S01]  /*9b10*/  IMAD R38, R70, R43, RZ ;  /* 0x0000002b46267224 */ /* 0x000fe200078e02ff */
[----:B------:R-:W-:Y:S01]  /*9b20*/  I2IP.S8.S32.SAT R33, R34, R33, RZ ;  /* 0x0000002122217239 */ /* 0x000fe200000014ff */
[-C--:B------:R-:W-:Y:S01]  /*9b30*/  IMAD R36, R3, R72.reuse, R36 ;  /* 0x0000004803247224 */ /* 0x080fe200078e0224 */
[----:B------:R-:W-:Y:S01]  /*9b40*/  SHF.R.S32.HI R3, RZ, 0x18, R105 ;  /* 0x00000018ff037819 */ /* 0x000fe20000011469 */
[-C--:B------:R-:W-:Y:S01]  /*9b50*/  IMAD R37, R4, R72.reuse, R37 ;  /* 0x0000004804257224 */ /* 0x080fe200078e0225 */
[----:B------:R-:W-:Y:S01]  /*9b60*/  I2IP.S8.S32.SAT R32, R32, R31, R33 ;  /* 0x0000001f20207239 */ /* 0x000fe20000001421 */
        /* <DEDUP_REMOVED lines=8> */
[----:B------:R-:W-:Y:S01]  /*9bf0*/  IMAD R43, R70, R48, RZ ;  /* 0x00000030462b7224 */ /* 0x000fe200078e02ff */
[----:B------:R-:W-:Y:S01]  /*9c00*/  I2IP.S8.S32.SAT R33, R36, R35, R37 ;  /* 0x0000002324217239 */ /* 0x000fe20000001425 */
[----:B------:R-:W-:Y:S01]  /*9c10*/  IMAD R41, R0, R72, R41 ;  /* 0x0000004800297224 */ /* 0x000fe200078e0229 */
[----:B------:R-:W-:Y:S01]  /*9c20*/  MOV R0, R106 ;  /* 0x0000006a00007202 */ /* 0x000fe20000000f00 */
[-C--:B------:R-:W-:Y:S02]  /*9c30*/  IMAD R42, R93, R72.reuse, R42 ;  /* 0x000000485d2a7224 */ /* 0x080fe400078e022a */
        /* <DEDUP_REMOVED lines=11> */
[-C--:B------:R-:W-:Y:S02]  /*9cf0*/  IMAD R47, R0, R72.reuse, R47 ;  /* 0x00000048002f7224 */ /* 0x080fe400078e022f */
[----:B------:R-:W-:Y:S01]  /*9d00*/  IMAD R48, R3, R72, R48 ;  /* 0x0000004803307224 */ /* 0x000fe200078e0230 */
[----:B------:R-:W-:Y:S01]  /*9d10*/  SHF.R.S32.HI R3, RZ, 0x18, R90 ;  /* 0x00000018ff037819 */ /* 0x000fe2000001145a */
[----:B------:R-:W-:Y:S01]  /*9d20*/  IMAD R51, R70, R56, RZ ;  /* 0x0000003846337224 */ /* 0x000fe200078e02ff */
[----:B------:R-:W-:Y:S01]  /*9d30*/  I2IP.S8.S32.SAT R35, R46, R45, RZ ;  /* 0x0000002d2e237239 */ /* 0x000fe200000014ff */
[-C--:B------:R-:W-:Y:S01]  /*9d40*/  IMAD R49, R2, R72.reuse, R49 ;  /* 0x0000004802317224 */ /* 0x080fe200078e0231 */
[----:B------:R-:W-:Y:S01]  /*9d50*/  SHF.R.S32.HI R2, RZ, 0x18, R88 ;  /* 0x00000018ff027819 */ /* 0x000fe20000011458 */
[----:B------:R-:W-:Y:S01]  /*9d60*/  IMAD.MOV.U32 R0, RZ, RZ, R92 ;  /* 0x000000ffff007224 */ /* 0x000fe200078e005c */
[----:B------:R-:W-:Y:S01]  /*9d70*/  I2IP.S8.S32.SAT R35, R44, R43, R35 ;  /* 0x0000002b2c237239 */ /* 0x000fe20000001423 */
[-C--:B------:R-:W-:Y:S02]  /*9d80*/  IMAD R50, R73, R72.reuse, R50 ;  /* 0x0000004849327224 */ /* 0x080fe400078e0232 */
[----:B------:R-:W-:Y:S01]  /*9d90*/  IMAD R51, R0, R72, R51 ;  /* 0x0000004800337224 */ /* 0x000fe200078e0233 */
[----:B------:R-:W-:Y:S01]  /*9da0*/  MOV R0, R86 ;  /* 0x0000005600007202 */ /* 0x000fe20000000f00 */
[----:B------:R-:W-:Y:S01]  /*9db0*/  IMAD R53, R70, R58, RZ ;  /* 0x0000003a46357224 */ /* 0x000fe200078e02ff */
[----:B------:R-:W-:Y:S01]  /*9dc0*/  I2IP.S8.S32.SAT R49, R50, R49, RZ ;  /* 0x0000003132317239 */ /* 0x000fe200000014ff */
[-C--:B------:R-:W-:Y:S01]  /*9dd0*/  IMAD R52, R3, R72.reuse, R52 ;  /* 0x0000004803347224 */ /* 0x080fe200078e0234 */
[----:B------:R-:W-:Y:S01]  /*9de0*/  SHF.R.S32.HI R3, RZ, 0x18, R84 ;  /* 0x00000018ff037819 */ /* 0x000fe20000011454 */
[----:B------:R-:W-:Y:S01]  /*9df0*/  IMAD R53, R2, R72, R53 ;  /* 0x0000004802357224 */ /* 0x000fe200078e0235 */
[----:B------:R-:W-:Y:S01]  /*9e00*/  MOV R2, R80 ;  /* 0x0000005000027202 */ /* 0x000fe20000000f00 */
[----:B------:R-:W-:Y:S01]  /*9e10*/  IMAD.SHL.U32 R82, R98, 0x100, RZ ;  /* 0x0000010062527824 */ /* 0x000fe200078e00ff */
[----:B------:R-:W-:Y:S01]  /*9e20*/  I2IP.S8.S32.SAT R48, R48, R47, R49 ;  /* 0x0000002f30307239 */ /* 0x000fe20000001431 */
[----:B------:R-:W-:Y:S02]  /*9e30*/  IMAD R54, R75, R72, R54 ;  /* 0x000000484b367224 */ /* 0x000fe400078e0236 */
[C---:B------:R-:W-:Y:S02]  /*9e40*/  IMAD R56, R70.reuse, R61, RZ ;  /* 0x0000003d46387224 */ /* 0x040fe400078e02ff */
[----:B------:R-:W-:Y:S01]  /*9e50*/  IMAD R61, R70, R66, RZ ;  /* 0x00000042463d7224 */ /* 0x000fe200078e02ff */
[----:B------:R-:W-:Y:S01]  /*9e60*/  I2IP.S8.S32.SAT R66, R13, R12, R14 ;  /* 0x0000000c0d427239 */ /* 0x000fe2000000140e */
[-C--:B------:R-:W-:Y:S01]  /*9e70*/  IMAD R55, R0, R72.reuse, R55 ;  /* 0x0000004800377224 */ /* 0x080fe200078e0237 */
[----:B------:R-:W-:Y:S01]  /*9e80*/  SHF.R.S32.HI R0, RZ, 0x18, R82 ;  /* 0x00000018ff007819 */ /* 0x000fe20000011452 */
[-C--:B------:R-:W-:Y:S01]  /*9e90*/  IMAD R56, R3, R72.reuse, R56 ;  /* 0x0000004803387224 */ /* 0x080fe200078e0238 */
[----:B------:R-:W-:Y:S01]  /*9ea0*/  I2IP.S8.S32.SAT R49, R54, R53, RZ ;  /* 0x0000003536317239 */ /* 0x000fe200000014ff */
[----:B------:R1:W-:Y:S01]  /*9eb0*/  STS.128 [R135+UR44+0x6400], R64 ;  /* 0x0064004087007988 */ /* 0x0003e20008000c2c */
[----:B------:R-:W-:Y:S01]  /*9ec0*/  IMAD R58, R70, R63, RZ ;  /* 0x0000003f463a7224 */ /* 0x000fe200078e02ff */
[----:B------:R-:W-:Y:S01]  /*9ed0*/  SHF.R.S32.HI R3, RZ, 0x18, R76 ;  /* 0x00000018ff037819 */ /* 0x000fe2000001144c */
[-C--:B------:R-:W-:Y:S01]  /*9ee0*/  IMAD R57, R0, R72.reuse, R57 ;  /* 0x0000004800397224 */ /* 0x080fe200078e0239 */
[----:B------:R-:W-:Y:S01]  /*9ef0*/  I2IP.S8.S32.SAT R49, R52, R51, R49 ;  /* 0x0000003334317239 */ /* 0x000fe20000001431 */
[-C--:B------:R-:W-:Y:S02]  /*9f00*/  IMAD R58, R97, R72.reuse, R58 ;  /* 0x00000048613a7224 */ /* 0x080fe400078e023a */
[-C--:B------:R-:W-:Y:S01]  /*9f10*/  IMAD R59, R2, R72.reuse, R59 ;  /* 0x00000048023b7224 */ /* 0x080fe200078e023b */
[----:B------:R1:W-:Y:S01]  /*9f20*/  STS.128 [R159+0x6400], R16 ;  /* 0x006400109f007388 */ /* 0x0003e20000000c00 */
[-C--:B------:R-:W-:Y:S01]  /*9f30*/  IMAD R60, R3, R72.reuse, R60 ;  /* 0x00000048033c7224 */ /* 0x080fe200078e023c */
[----:B------:R-:W-:Y:S01]  /*9f40*/  I2IP.S8.S32.SAT R50, R58, R57, RZ ;  /* 0x000000393a327239 */ /* 0x000fe200000014ff */
[-C--:B------:R-:W-:Y:S02]  /*9f50*/  IMAD R61, R4, R72.reuse, R61 ;  /* 0x00000048043d7224 */ /* 0x080fe400078e023d */
[----:B------:R-:W-:Y:S01]  /*9f60*/  IMAD R62, R99, R72, R62 ;  /* 0x00000048633e7224 */ /* 0x000fe200078e023e */
[----:B------:R-:W-:Y:S02]  /*9f70*/  I2IP.S8.S32.SAT R50, R56, R55, R50 ;  /* 0x0000003738327239 */ /* 0x000fe40000001432 */
[----:B------:R1:W-:Y:S02]  /*9f80*/  STS.128 [R158+0x6400], R32 ;  /* 0x006400209e007388 */ /* 0x0003e40000000c00 */
        /* <DEDUP_REMOVED lines=12> */
[----:B------:R-:W-:Y:S02]  /*a050*/  UIADD3 UR9, UPT, UPT, UR49, 0x40, URZ ;  /* 0x0000004031097890 */ /* 0x000fe4000fffe0ff */
[----:B------:R-:W-:Y:S01]  /*a060*/  UIADD3 UR8, UPT, UPT, UR44, 0x6400, URZ ;  /* 0x000064002c087890 */ /* 0x000fe2000fffe0ff */
[----:B------:R-:W-:Y:S01]  /*a070*/  UMOV UR10, UR50 ;  /* 0x00000032000a7c82 */ /* 0x000fe20008000000 */
[----:B------:R-:W-:Y:S01]  /*a080*/  UMOV UR11, UR36 ;  /* 0x00000024000b7c82 */ /* 0x000fe20008000000 */
[----:B--2---:R-:W-:Y:S04]  /*a090*/  UIADD3 UR4, UP0, UPT, UR6, 0x680, URZ ;  /* 0x0000068006047890 */ /* 0x004fe8000ff1e0ff */
[----:B------:R-:W-:Y:S09]  /*a0a0*/  UIADD3.X UR5, UPT, UPT, URZ, UR7, URZ, UP0, !UPT ;  /* 0x00000007ff057290 */ /* 0x000ff200087fe4ff */
[----:B------:R2:W-:Y:S01]  /*a0b0*/  UTMASTG.3D [UR8], [UR4] ;  /* 0x00000008040073b5 */ /* 0x0005e20008010000 */
[----:B------:R0:W-:Y:S01]  /*a0c0*/  UTMACMDFLUSH ;  /* 0x00000000000079b7 */ /* 0x0001e20000000000 */
[----:B--2---:R-:W-:Y:S04]  /*a0d0*/  DEPBAR.LE SB0, 0x1 ;  /* 0x000080400000791a */ /* 0x004fe80000000000 */
.L_x_150:
[----:B------:R-:W-:Y:S05]  /*a0e0*/  BSYNC.RECONVERGENT B0 ;  /* 0x0000000000007941 */ /* 0x000fea0003800200 */
.L_x_149:
[----:B------:R-:W-:Y:S01]  /*a0f0*/  BAR.SYNC.DEFER_BLOCKING 0x1, 0x80 ;  /* 0x0042000000007b1d */ /* 0x000fe20000010000 */
[----:B------:R-:W-:Y:S01]  /*a100*/  ISETP.NE.AND P0, PT, R147, 0x2, PT ;  /* 0x000000029300780c */ /* 0x000fe20003f05270 */
[----:B------:R-:W-:Y:S01]  /*a110*/  UISETP.NE.AND UP0, UPT, UR45, URZ, UPT ;  /* 0x000000ff2d00728c */ /* 0x000fe2000bf05270 */
[C---:B------:R-:W-:Y:S01]  /*a120*/  ISETP.NE.AND P1, PT, R68.reuse, 0x4, PT ;  /* 0x000000044400780c */ /* 0x040fe20003f25270 */
[----:B------:R-:W-:Y:S01]  /*a130*/  UIADD3 UR20, UPT, UPT, UR37, UR61, URZ ;  /* 0x0000003d25147290 */ /* 0x000fe2000fffe0ff */
[----:B------:R-:W-:Y:S01]  /*a140*/  SEL R2, RZ, 0x1, P0 ;  /* 0x00000001ff027807 */ /* 0x000fe20000000000 */
[----:B------:R-:W-:Y:S01]  /*a150*/  UIADD3 UR16, UPT, UPT, UR38, UR62, URZ ;  /* 0x0000003e26107290 */ /* 0x000fe2000fffe0ff */
[----:B------:R-:W-:Y:S02]  /*a160*/  SEL R0, RZ, 0x1, P1 ;  /* 0x00000001ff007807 */ /* 0x000fe40000800000 */
[----:B------:R-:W-:Y:S02]  /*a170*/  LOP3.LUT R149, R149, R2, RZ, 0x3c, !PT ;  /* 0x0000000295957212 */ /* 0x000fe400078e3cff */
[----:B------:R-:W-:Y:S02]  /*a180*/  LOP3.LUT R151, R151, R0, RZ, 0x3c, !PT ;  /* 0x0000000097977212 */ /* 0x000fe400078e3cff */
[----:B------:R-:W-:Y:S02]  /*a190*/  SEL R147, R147, RZ, P0 ;  /* 0x000000ff93937207 */ /* 0x000fe40000000000 */
[----:B------:R-:W-:Y:S01]  /*a1a0*/  SEL R68, R68, RZ, P1 ;  /* 0x000000ff44447207 */ /* 0x000fe20000800000 */
[----:B------:R-:W-:Y:S01]  /*a1b0*/  UMOV UR36, UR59 ;  /* 0x0000003b00247c82 */ /* 0x000fe20008000000 */
[----:B------:R-:W-:Y:S05]  /*a1c0*/  BRA.U UP0, `(.L_x_151) ;  /* 0xffffffc500407547 */ /* 0x000fea000b83ffff */
[----:B------:R-:W-:Y:S05]  /*a1d0*/  EXIT ;  /* 0x000000000000794d */ /* 0x000fea0003800000 */
.L_x_25:
[----:B---3--:R3:W4:Y:S02]  /*a1e0*/  SYNCS.PHASECHK.TRANS64.TRYWAIT P0, [R3+URZ+0x2a0], R2 ;  /* 0x0002a002030075a7 */ /* 0x00872400080011ff */
[----:B----4-:R-:W-:Y:S05]  /*a1f0*/  @!P0 NANOSLEEP.SYNCS 0x989680 ;  /* 0x009896800000895d */ /* 0x010fea0003900000 */
[----:B------:R-:W4:Y:S02]  /*a200*/  @!P0 SYNCS.PHASECHK.TRANS64 P0, [R3+URZ+0x2a0], R2 ;  /* 0x0002a002030085a7 */ /* 0x000f2400080010ff */
[----:B----4-:R-:W-:Y:S05]  /*a210*/  @!P0 BRA `(.L_x_25) ;  /* 0xfffffffc00f08947 */ /* 0x010fea000383ffff */
[----:B------:R-:W-:Y:S05]  /*a220*/  BRA `(.L_x_152) ;  /* 0xffffff7800f47947 */ /* 0x000fea000383ffff */
.L_x_28:
[----:B--2---:R-:W-:-:S07]  /*a230*/  MOV R0, UR33 ;  /* 0x0000002100007c02 */ /* 0x004fce0008000f00 */
.L_x_153:
[----:B--2---:R2:W3:Y:S02]  /*a240*/  SYNCS.PHASECHK.TRANS64.TRYWAIT P0, [R0+URZ+0x100], R3 ;  /* 0x00010003000075a7 */ /* 0x0044e400080011ff */
[----:B---3--:R-:W-:Y:S05]  /*a250*/  @!P0 NANOSLEEP.SYNCS 0x989680 ;  /* 0x009896800000895d */ /* 0x008fea0003900000 */
[----:B------:R-:W3:Y:S02]  /*a260*/  @!P0 SYNCS.PHASECHK.TRANS64 P0, [R0+URZ+0x100], R3 ;  /* 0x00010003000085a7 */ /* 0x000ee400080010ff */
[----:B---3--:R-:W-:Y:S05]  /*a270*/  @!P0 BRA `(.L_x_153) ;  /* 0xfffffffc00f08947 */ /* 0x008fea000383ffff */
[----:B------:R-:W-:Y:S05]  /*a280*/  BRA `(.L_x_27) ;  /* 0xffffff7c004c7947 */ /* 0x000fea000383ffff */
.L_x_35:
[----:B-1----:R-:W-:-:S07]  /*a290*/  MOV R0, UR17 ;  /* 0x0000001100007c02 */ /* 0x002fce0008000f00 */
.L_x_154:
[----:B-1----:R1:W2:Y:S02]  /*a2a0*/  SYNCS.PHASECHK.TRANS64.TRYWAIT P0, [R0+URZ+0x100], R3 ;  /* 0x00010003000075a7 */ /* 0x0022a400080011ff */
[----:B--2---:R-:W-:Y:S05]  /*a2b0*/  @!P0 NANOSLEEP.SYNCS 0x989680 ;  /* 0x009896800000895d */ /* 0x004fea0003900000 */
[----:B------:R-:W2:Y:S02]  /*a2c0*/  @!P0 SYNCS.PHASECHK.TRANS64 P0, [R0+URZ+0x100], R3 ;  /* 0x00010003000085a7 */ /* 0x000ea400080010ff */
[----:B--2---:R-:W-:Y:S05]  /*a2d0*/  @!P0 BRA `(.L_x_154) ;  /* 0xfffffffc00f08947 */ /* 0x004fea000383ffff */
[----:B------:R-:W-:Y:S05]  /*a2e0*/  BRA `(.L_x_34) ;  /* 0xffffff80000c7947 */ /* 0x000fea000383ffff */
.L_x_40:
[----:B-1----:R1:W2:Y:S02]  /*a2f0*/  SYNCS.PHASECHK.TRANS64.TRYWAIT P0, [R3+URZ+0x230], R0 ;  /* 0x00023000030075a7 */ /* 0x0022a400080011ff */
[----:B--2---:R-:W-:Y:S05]  /*a300*/  @!P0 NANOSLEEP.SYNCS 0x989680 ;  /* 0x009896800000895d */ /* 0x004fea0003900000 */
[----:B------:R-:W2:Y:S02]  /*a310*/  @!P0 SYNCS.PHASECHK.TRANS64 P0, [R3+URZ+0x230], R0 ;  /* 0x00023000030085a7 */ /* 0x000ea400080010ff */
[----:B--2---:R-:W-:Y:S05]  /*a320*/  @!P0 BRA `(.L_x_40) ;  /* 0xfffffffc00f08947 */ /* 0x004fea000383ffff */
[----:B------:R-:W-:Y:S05]  /*a330*/  BRA `(.L_x_155) ;  /* 0xffffff8000b47947 */ /* 0x000fea000383ffff */
.L_x_44:
[----:B-1----:R-:W-:-:S07]  /*a340*/  MOV R0, UR4 ;  /* 0x0000000400007c02 */ /* 0x002fce0008000f00 */
.L_x_156:
[----:B-1----:R1:W2:Y:S02]  /*a350*/  SYNCS.PHASECHK.TRANS64.TRYWAIT P0, [R0+URZ], R3 ;  /* 0x00000003000075a7 */ /* 0x0022a400080011ff */
[----:B--2---:R-:W-:Y:S05]  /*a360*/  @!P0 NANOSLEEP.SYNCS 0x989680 ;  /* 0x009896800000895d */ /* 0x004fea0003900000 */
[----:B------:R-:W2:Y:S02]  /*a370*/  @!P0 SYNCS.PHASECHK.TRANS64 P0, [R0+URZ], R3 ;  /* 0x00000003000085a7 */ /* 0x000ea400080010ff */
[----:B--2---:R-:W-:Y:S05]  /*a380*/  @!P0 BRA `(.L_x_156) ;  /* 0xfffffffc00f08947 */ /* 0x004fea000383ffff */
[----:B------:R-:W-:Y:S05]  /*a390*/  BRA `(.L_x_157) ;  /* 0xffffff8800587947 */ /* 0x000fea000383ffff */
.L_x_45:
[----:B------:R-:W-:-:S07]  /*a3a0*/  MOV R0, UR5 ;  /* 0x0000000500007c02 */ /* 0x000fce0008000f00 */
.L_x_158:
[----:B-1----:R1:W2:Y:S02]  /*a3b0*/  SYNCS.PHASECHK.TRANS64.TRYWAIT P0, [R0+URZ], R3 ;  /* 0x00000003000075a7 */ /* 0x0022a400080011ff */
[----:B--2---:R-:W-:Y:S05]  /*a3c0*/  @!P0 NANOSLEEP.SYNCS 0x989680 ;  /* 0x009896800000895d */ /* 0x004fea0003900000 */
[----:B------:R-:W2:Y:S02]  /*a3d0*/  @!P0 SYNCS.PHASECHK.TRANS64 P0, [R0+URZ], R3 ;  /* 0x00000003000085a7 */ /* 0x000ea400080010ff */
[----:B--2---:R-:W-:Y:S05]  /*a3e0*/  @!P0 BRA `(.L_x_158) ;  /* 0xfffffffc00f08947 */ /* 0x004fea000383ffff */
[----:B------:R-:W-:Y:S05]  /*a3f0*/  BRA `(.L_x_159) ;  /* 0xffffff8800647947 */ /* 0x000fea000383ffff */
.L_x_46:
[----:B------:R-:W-:-:S07]  /*a400*/  MOV R0, UR5 ;  /* 0x0000000500007c02 */ /* 0x000fce0008000f00 */
.L_x_160:
[----:B-1----:R1:W2:Y:S02]  /*a410*/  SYNCS.PHASECHK.TRANS64.TRYWAIT P0, [R0+URZ], R3 ;  /* 0x00000003000075a7 */ /* 0x0022a400080011ff */
[----:B--2---:R-:W-:Y:S05]  /*a420*/  @!P0 NANOSLEEP.SYNCS 0x989680 ;  /* 0x009896800000895d */ /* 0x004fea0003900000 */
[----:B------:R-:W2:Y:S02]  /*a430*/  @!P0 SYNCS.PHASECHK.TRANS64 P0, [R0+URZ], R3 ;  /* 0x00000003000085a7 */ /* 0x000ea400080010ff */
[----:B--2---:R-:W-:Y:S05]  /*a440*/  @!P0 BRA `(.L_x_160) ;  /* 0xfffffffc00f08947 */ /* 0x004fea000383ffff */
[----:B------:R-:W-:Y:S05]  /*a450*/  BRA `(.L_x_161) ;  /* 0xffffff8800707947 */ /* 0x000fea000383ffff */
.L_x_47:
[----:B------:R-:W-:-:S07]  /*a460*/  MOV R0, UR5 ;  /* 0x0000000500007c02 */ /* 0x000fce0008000f00 */
.L_x_162:
[----:B-1----:R1:W2:Y:S02]  /*a470*/  SYNCS.PHASECHK.TRANS64.TRYWAIT P0, [R0+URZ], R3 ;  /* 0x00000003000075a7 */ /* 0x0022a400080011ff */
[----:B--2---:R-:W-:Y:S05]  /*a480*/  @!P0 NANOSLEEP.SYNCS 0x989680 ;  /* 0x009896800000895d */ /* 0x004fea0003900000 */
[----:B------:R-:W2:Y:S02]  /*a490*/  @!P0 SYNCS.PHASECHK.TRANS64 P0, [R0+URZ], R3 ;  /* 0x00000003000085a7 */ /* 0x000ea400080010ff */
[----:B--2---:R-:W-:Y:S05]  /*a4a0*/  @!P0 BRA `(.L_x_162) ;  /* 0xfffffffc00f08947 */ /* 0x004fea000383ffff */
[----:B------:R-:W-:Y:S05]  /*a4b0*/  BRA `(.L_x_163) ;  /* 0xffffff88007c7947 */ /* 0x000fea000383ffff */
.L_x_48:
[----:B------:R-:W-:-:S07]  /*a4c0*/  MOV R0, UR5 ;  /* 0x0000000500007c02 */ /* 0x000fce0008000f00 */
.L_x_164:
[----:B-1----:R1:W2:Y:S02]  /*a4d0*/  SYNCS.PHASECHK.TRANS64.TRYWAIT P0, [R0+URZ], R3 ;  /* 0x00000003000075a7 */ /* 0x0022a400080011ff */
[----:B--2---:R-:W-:Y:S05]  /*a4e0*/  @!P0 NANOSLEEP.SYNCS 0x989680 ;  /* 0x009896800000895d */ /* 0x004fea0003900000 */
[----:B------:R-:W2:Y:S02]  /*a4f0*/  @!P0 SYNCS.PHASECHK.TRANS64 P0, [R0+URZ], R3 ;  /* 0x00000003000085a7 */ /* 0x000ea400080010ff */
[----:B--2---:R-:W-:Y:S05]  /*a500*/  @!P0 BRA `(.L_x_164) ;  /* 0xfffffffc00f08947 */ /* 0x004fea000383ffff */
[----:B------:R-:W-:Y:S05]  /*a510*/  BRA `(.L_x_165) ;  /* 0xffffff8800887947 */ /* 0x000fea000383ffff */
.L_x_49:
[----:B------:R-:W-:-:S07]  /*a520*/  MOV R0, UR5 ;  /* 0x0000000500007c02 */ /* 0x000fce0008000f00 */
.L_x_166:
[----:B-1----:R1:W2:Y:S02]  /*a530*/  SYNCS.PHASECHK.TRANS64.TRYWAIT P0, [R0+URZ], R3 ;  /* 0x00000003000075a7 */ /* 0x0022a400080011ff */
[----:B--2---:R-:W-:Y:S05]  /*a540*/  @!P0 NANOSLEEP.SYNCS 0x989680 ;  /* 0x009896800000895d */ /* 0x004fea0003900000 */
[----:B------:R-:W2:Y:S02]  /*a550*/  @!P0 SYNCS.PHASECHK.TRANS64 P0, [R0+URZ], R3 ;  /* 0x00000003000085a7 */ /* 0x000ea400080010ff */
[----:B--2---:R-:W-:Y:S05]  /*a560*/  @!P0 BRA `(.L_x_166) ;  /* 0xfffffffc00f08947 */ /* 0x004fea000383ffff */
[----:B------:R-:W-:Y:S05]  /*a570*/  BRA `(.L_x_167) ;  /* 0xffffff8800947947 */ /* 0x000fea000383ffff */
.L_x_50:
[----:B------:R-:W-:-:S07]  /*a580*/  MOV R0, UR5 ;  /* 0x0000000500007c02 */ /* 0x000fce0008000f00 */
.L_x_168:
[----:B-1----:R1:W2:Y:S02]  /*a590*/  SYNCS.PHASECHK.TRANS64.TRYWAIT P0, [R0+URZ], R3 ;  /* 0x00000003000075a7 */ /* 0x0022a400080011ff */
[----:B--2---:R-:W-:Y:S05]  /*a5a0*/  @!P0 NANOSLEEP.SYNCS 0x989680 ;  /* 0x009896800000895d */ /* 0x004fea0003900000 */
[----:B------:R-:W2:Y:S02]  /*a5b0*/  @!P0 SYNCS.PHASECHK.TRANS64 P0, [R0+URZ], R3 ;  /* 0x00000003000085a7 */ /* 0x000ea400080010ff */
[----:B--2---:R-:W-:Y:S05]  /*a5c0*/  @!P0 BRA `(.L_x_168) ;  /* 0xfffffffc00f08947 */ /* 0x004fea000383ffff */
[----:B------:R-:W-:Y:S05]  /*a5d0*/  BRA `(.L_x_169) ;  /* 0xffffff8800a07947 */ /* 0x000fea000383ffff */
.L_x_51:
[----:B------:R-:W-:-:S07]  /*a5e0*/  MOV R0, UR5 ;  /* 0x0000000500007c02 */ /* 0x000fce0008000f00 */
.L_x_170:
[----:B-1----:R1:W2:Y:S02]  /*a5f0*/  SYNCS.PHASECHK.TRANS64.TRYWAIT P0, [R0+URZ], R3 ;  /* 0x00000003000075a7 */ /* 0x0022a400080011ff */
[----:B--2---:R-:W-:Y:S05]  /*a600*/  @!P0 NANOSLEEP.SYNCS 0x989680 ;  /* 0x009896800000895d */ /* 0x004fea0003900000 */
[----:B------:R-:W2:Y:S02]  /*a610*/  @!P0 SYNCS.PHASECHK.TRANS64 P0, [R0+URZ], R3 ;  /* 0x00000003000085a7 */ /* 0x000ea400080010ff */
[----:B--2---:R-:W-:Y:S05]  /*a620*/  @!P0 BRA `(.L_x_170) ;  /* 0xfffffffc00f08947 */ /* 0x004fea000383ffff */
[----:B------:R-:W-:Y:S05]  /*a630*/  BRA `(.L_x_171) ;  /* 0xffffff8800ac7947 */ /* 0x000fea000383ffff */
.L_x_52:
[----:B------:R-:W-:-:S07]  /*a640*/  MOV R0, UR5 ;  /* 0x0000000500007c02 */ /* 0x000fce0008000f00 */
.L_x_172:
[----:B-1----:R1:W2:Y:S02]  /*a650*/  SYNCS.PHASECHK.TRANS64.TRYWAIT P0, [R0+URZ], R3 ;  /* 0x00000003000075a7 */ /* 0x0022a400080011ff */
[----:B--2---:R-:W-:Y:S05]  /*a660*/  @!P0 NANOSLEEP.SYNCS 0x989680 ;  /* 0x009896800000895d */ /* 0x004fea0003900000 */
[----:B------:R-:W2:Y:S02]  /*a670*/  @!P0 SYNCS.PHASECHK.TRANS64 P0, [R0+URZ], R3 ;  /* 0x00000003000085a7 */ /* 0x000ea400080010ff */
[----:B--2---:R-:W-:Y:S05]  /*a680*/  @!P0 BRA `(.L_x_172) ;  /* 0xfffffffc00f08947 */ /* 0x004fea000383ffff */
[----:B------:R-:W-:Y:S05]  /*a690*/  BRA `(.L_x_173) ;  /* 0xffffff8800b87947 */ /* 0x000fea000383ffff */
.L_x_53:
[----:B------:R-:W-:-:S07]  /*a6a0*/  MOV R0, UR5 ;  /* 0x0000000500007c02 */ /* 0x000fce0008000f00 */
.L_x_174:
[----:B-1----:R1:W2:Y:S02]  /*a6b0*/  SYNCS.PHASECHK.TRANS64.TRYWAIT P0, [R0+URZ], R3 ;  /* 0x00000003000075a7 */ /* 0x0022a400080011ff */
[----:B--2---:R-:W-:Y:S05]  /*a6c0*/  @!P0 NANOSLEEP.SYNCS 0x989680 ;  /* 0x009896800000895d */ /* 0x004fea0003900000 */
[----:B------:R-:W2:Y:S02]  /*a6d0*/  @!P0 SYNCS.PHASECHK.TRANS64 P0, [R0+URZ], R3 ;  /* 0x00000003000085a7 */ /* 0x000ea400080010ff */
[----:B--2---:R-:W-:Y:S05]  /*a6e0*/  @!P0 BRA `(.L_x_174) ;  /* 0xfffffffc00f08947 */ /* 0x004fea000383ffff */
[----:B------:R-:W-:Y:S05]  /*a6f0*/  BRA `(.L_x_175) ;  /* 0xffffff8800c47947 */ /* 0x000fea000383ffff */
.L_x_54:
[----:B------:R-:W-:-:S07]  /*a700*/  MOV R0, UR5 ;  /* 0x0000000500007c02 */ /* 0x000fce0008000f00 */
.L_x_176:
[----:B-1----:R1:W2:Y:S02]  /*a710*/  SYNCS.PHASECHK.TRANS64.TRYWAIT P0, [R0+URZ], R3 ;  /* 0x00000003000075a7 */ /* 0x0022a400080011ff */
[----:B--2---:R-:W-:Y:S05]  /*a720*/  @!P0 NANOSLEEP.SYNCS 0x989680 ;  /* 0x009896800000895d */ /* 0x004fea0003900000 */
[----:B------:R-:W2:Y:S02]  /*a730*/  @!P0 SYNCS.PHASECHK.TRANS64 P0, [R0+URZ], R3 ;  /* 0x00000003000085a7 */ /* 0x000ea400080010ff */
[----:B--2---:R-:W-:Y:S05]  /*a740*/  @!P0 BRA `(.L_x_176) ;  /* 0xfffffffc00f08947 */ /* 0x004fea000383ffff */
[----:B------:R-:W-:Y:S05]  /*a750*/  BRA `(.L_x_177) ;  /* 0xffffff8800d07947 */ /* 0x000fea000383ffff */
.L_x_55:
[----:B------:R-:W-:-:S07]  /*a760*/  MOV R0, UR5 ;  /* 0x0000000500007c02 */ /* 0x000fce0008000f00 */
.L_x_178:
[----:B-1----:R1:W2:Y:S02]  /*a770*/  SYNCS.PHASECHK.TRANS64.TRYWAIT P0, [R0+URZ], R3 ;  /* 0x00000003000075a7 */ /* 0x0022a400080011ff */
[----:B--2---:R-:W-:Y:S05]  /*a780*/  @!P0 NANOSLEEP.SYNCS 0x989680 ;  /* 0x009896800000895d */ /* 0x004fea0003900000 */
[----:B------:R-:W2:Y:S02]  /*a790*/  @!P0 SYNCS.PHASECHK.TRANS64 P0, [R0+URZ], R3 ;  /* 0x00000003000085a7 */ /* 0x000ea400080010ff */
[----:B--2---:R-:W-:Y:S05]  /*a7a0*/  @!P0 BRA `(.L_x_178) ;  /* 0xfffffffc00f08947 */ /* 0x004fea000383ffff */
[----:B------:R-:W-:Y:S05]  /*a7b0*/  BRA `(.L_x_179) ;  /* 0xffffff8800dc7947 */ /* 0x000fea000383ffff */
.L_x_56:
[----:B------:R-:W-:-:S07]  /*a7c0*/  MOV R0, UR5 ;  /* 0x0000000500007c02 */ /* 0x000fce0008000f00 */
.L_x_180:
[----:B-1----:R1:W2:Y:S02]  /*a7d0*/  SYNCS.PHASECHK.TRANS64.TRYWAIT P0, [R0+URZ], R3 ;  /* 0x00000003000075a7 */ /* 0x0022a400080011ff */
[----:B--2---:R-:W-:Y:S05]  /*a7e0*/  @!P0 NANOSLEEP.SYNCS 0x989680 ;  /* 0x009896800000895d */ /* 0x004fea0003900000 */
[----:B------:R-:W2:Y:S02]  /*a7f0*/  @!P0 SYNCS.PHASECHK.TRANS64 P0, [R0+URZ], R3 ;  /* 0x00000003000085a7 */ /* 0x000ea400080010ff */
[----:B--2---:R-:W-:Y:S05]  /*a800*/  @!P0 BRA `(.L_x_180) ;  /* 0xfffffffc00f08947 */ /* 0x004fea000383ffff */
[----:B------:R-:W-:Y:S05]  /*a810*/  BRA `(.L_x_181) ;  /* 0xffffff8800e87947 */ /* 0x000fea000383ffff */
.L_x_57:
[----:B------:R-:W-:-:S07]  /*a820*/  MOV R0, UR5 ;  /* 0x0000000500007c02 */ /* 0x000fce0008000f00 */
.L_x_182:
[----:B-1----:R1:W2:Y:S02]  /*a830*/  SYNCS.PHASECHK.TRANS64.TRYWAIT P0, [R0+URZ], R3 ;  /* 0x00000003000075a7 */ /* 0x0022a400080011ff */
[----:B--2---:R-:W-:Y:S05]  /*a840*/  @!P0 NANOSLEEP.SYNCS 0x989680 ;  /* 0x009896800000895d */ /* 0x004fea0003900000 */
[----:B------:R-:W2:Y:S02]  /*a850*/  @!P0 SYNCS.PHASECHK.TRANS64 P0, [R0+URZ], R3 ;  /* 0x00000003000085a7 */ /* 0x000ea400080010ff */
[----:B--2---:R-:W-:Y:S05]  /*a860*/  @!P0 BRA `(.L_x_182) ;  /* 0xfffffffc00f08947 */ /* 0x004fea000383ffff */
[----:B------:R-:W-:Y:S05]  /*a870*/  BRA `(.L_x_183) ;  /* 0xffffff8800f47947 */ /* 0x000fea000383ffff */
.L_x_58:
[----:B------:R-:W-:-:S07]  /*a880*/  MOV R0, UR5 ;  /* 0x0000000500007c02 */ /* 0x000fce0008000f00 */
.L_x_184:
[----:B-1----:R1:W2:Y:S02]  /*a890*/  SYNCS.PHASECHK.TRANS64.TRYWAIT P0, [R0+URZ], R3 ;  /* 0x00000003000075a7 */ /* 0x0022a400080011ff */
[----:B--2---:R-:W-:Y:S05]  /*a8a0*/  @!P0 NANOSLEEP.SYNCS 0x989680 ;  /* 0x009896800000895d */ /* 0x004fea0003900000 */
[----:B------:R-:W2:Y:S02]  /*a8b0*/  @!P0 SYNCS.PHASECHK.TRANS64 P0, [R0+URZ], R3 ;  /* 0x00000003000085a7 */ /* 0x000ea400080010ff */
[----:B--2---:R-:W-:Y:S05]  /*a8c0*/  @!P0 BRA `(.L_x_184) ;  /* 0xfffffffc00f08947 */ /* 0x004fea000383ffff */
[----:B------:R-:W-:Y:S05]  /*a8d0*/  BRA `(.L_x_185) ;  /* 0xffffff8c00007947 */ /* 0x000fea000383ffff */
.L_x_59:
[----:B------:R-:W-:-:S07]  /*a8e0*/  MOV R0, UR5 ;  /* 0x0000000500007c02 */ /* 0x000fce0008000f00 */
.L_x_186:
[----:B-1----:R1:W2:Y:S02]  /*a8f0*/  SYNCS.PHASECHK.TRANS64.TRYWAIT P0, [R0+URZ], R3 ;  /* 0x00000003000075a7 */ /* 0x0022a400080011ff */
[----:B--2---:R-:W-:Y:S05]  /*a900*/  @!P0 NANOSLEEP.SYNCS 0x989680 ;  /* 0x009896800000895d */ /* 0x004fea0003900000 */
[----:B------:R-:W2:Y:S02]  /*a910*/  @!P0 SYNCS.PHASECHK.TRANS64 P0, [R0+URZ], R3 ;  /* 0x00000003000085a7 */ /* 0x000ea400080010ff */
[----:B--2---:R-:W-:Y:S05]  /*a920*/  @!P0 BRA `(.L_x_186) ;  /* 0xfffffffc00f08947 */ /* 0x004fea000383ffff */
[----:B------:R-:W-:Y:S05]  /*a930*/  BRA `(.L_x_187) ;  /* 0xffffff8c000c7947 */ /* 0x000fea000383ffff */
.L_x_60:
[----:B------:R-:W-:-:S07]  /*a940*/  MOV R0, UR5 ;  /* 0x0000000500007c02 */ /* 0x000fce0008000f00 */
.L_x_188:
[----:B-1----:R1:W2:Y:S02]  /*a950*/  SYNCS.PHASECHK.TRANS64.TRYWAIT P0, [R0+URZ], R3 ;  /* 0x00000003000075a7 */ /* 0x0022a400080011ff */
[----:B--2---:R-:W-:Y:S05]  /*a960*/  @!P0 NANOSLEEP.SYNCS 0x989680 ;  /* 0x009896800000895d */ /* 0x004fea0003900000 */
[----:B------:R-:W2:Y:S02]  /*a970*/  @!P0 SYNCS.PHASECHK.TRANS64 P0, [R0+URZ], R3 ;  /* 0x00000003000085a7 */ /* 0x000ea400080010ff */
[----:B--2---:R-:W-:Y:S05]  /*a980*/  @!P0 BRA `(.L_x_188) ;  /* 0xfffffffc00f08947 */ /* 0x004fea000383ffff */
[----:B------:R-:W-:Y:S05]  /*a990*/  BRA `(.L_x_189) ;  /* 0xffffff8c00187947 */ /* 0x000fea000383ffff */
.L_x_61:
[----:B------:R-:W-:-:S07]  /*a9a0*/  MOV R0, UR5 ;  /* 0x0000000500007c02 */ /* 0x000fce0008000f00 */
.L_x_190:
[----:B-1----:R1:W2:Y:S02]  /*a9b0*/  SYNCS.PHASECHK.TRANS64.TRYWAIT P0, [R0+URZ], R3 ;  /* 0x00000003000075a7 */ /* 0x0022a400080011ff */
[----:B--2---:R-:W-:Y:S05]  /*a9c0*/  @!P0 NANOSLEEP.SYNCS 0x989680 ;  /* 0x009896800000895d */ /* 0x004fea0003900000 */
[----:B------:R-:W2:Y:S02]  /*a9d0*/  @!P0 SYNCS.PHASECHK.TRANS64 P0, [R0+URZ], R3 ;  /* 0x00000003000085a7 */ /* 0x000ea400080010ff */
[----:B--2---:R-:W-:Y:S05]  /*a9e0*/  @!P0 BRA `(.L_x_190) ;  /* 0xfffffffc00f08947 */ /* 0x004fea000383ffff */
[----:B------:R-:W-:Y:S05]  /*a9f0*/  BRA `(.L_x_191) ;  /* 0xffffff8c00247947 */ /* 0x000fea000383ffff */
.L_x_62:
[----:B------:R-:W-:-:S07]  /*aa00*/  MOV R0, UR5 ;  /* 0x0000000500007c02 */ /* 0x000fce0008000f00 */
.L_x_192:
[----:B-1----:R1:W2:Y:S02]  /*aa10*/  SYNCS.PHASECHK.TRANS64.TRYWAIT P0, [R0+URZ], R3 ;  /* 0x00000003000075a7 */ /* 0x0022a400080011ff */
[----:B--2---:R-:W-:Y:S05]  /*aa20*/  @!P0 NANOSLEEP.SYNCS 0x989680 ;  /* 0x009896800000895d */ /* 0x004fea0003900000 */
[----:B------:R-:W2:Y:S02]  /*aa30*/  @!P0 SYNCS.PHASECHK.TRANS64 P0, [R0+URZ], R3 ;  /* 0x00000003000085a7 */ /* 0x000ea400080010ff */
[----:B--2---:R-:W-:Y:S05]  /*aa40*/  @!P0 BRA `(.L_x_192) ;  /* 0xfffffffc00f08947 */ /* 0x004fea000383ffff */
[----:B------:R-:W-:Y:S05]  /*aa50*/  BRA `(.L_x_193) ;  /* 0xffffff8c00307947 */ /* 0x000fea000383ffff */
.L_x_63:
[----:B------:R-:W-:-:S07]  /*aa60*/  MOV R0, UR5 ;  /* 0x0000000500007c02 */ /* 0x000fce0008000f00 */
.L_x_194:
[----:B-1----:R1:W2:Y:S02]  /*aa70*/  SYNCS.PHASECHK.TRANS64.TRYWAIT P0, [R0+URZ], R3 ;  /* 0x00000003000075a7 */ /* 0x0022a400080011ff */
[----:B--2---:R-:W-:Y:S05]  /*aa80*/  @!P0 NANOSLEEP.SYNCS 0x989680 ;  /* 0x009896800000895d */ /* 0x004fea0003900000 */
[----:B------:R-:W2:Y:S02]  /*aa90*/  @!P0 SYNCS.PHASECHK.TRANS64 P0, [R0+URZ], R3 ;  /* 0x00000003000085a7 */ /* 0x000ea400080010ff */
[----:B--2---:R-:W-:Y:S05]  /*aaa0*/  @!P0 BRA `(.L_x_194) ;  /* 0xfffffffc00f08947 */ /* 0x004fea000383ffff */
[----:B------:R-:W-:Y:S05]  /*aab0*/  BRA `(.L_x_195) ;  /* 0xffffff8c003c7947 */ /* 0x000fea000383ffff */
.L_x_64:
[----:B------:R-:W-:-:S07]  /*aac0*/  MOV R0, UR5 ;  /* 0x0000000500007c02 */ /* 0x000fce0008000f00 */
.L_x_196:
[----:B-1----:R1:W2:Y:S02]  /*aad0*/  SYNCS.PHASECHK.TRANS64.TRYWAIT P0, [R0+URZ], R3 ;  /* 0x00000003000075a7 */ /* 0x0022a400080011ff */
[----:B--2---:R-:W-:Y:S05]  /*aae0*/  @!P0 NANOSLEEP.SYNCS 0x989680 ;  /* 0x009896800000895d */ /* 0x004fea0003900000 */
[----:B------:R-:W2:Y:S02]  /*aaf0*/  @!P0 SYNCS.PHASECHK.TRANS64 P0, [R0+URZ], R3 ;  /* 0x00000003000085a7 */ /* 0x000ea400080010ff */
[----:B--2---:R-:W-:Y:S05]  /*ab00*/  @!P0 BRA `(.L_x_196) ;  /* 0xfffffffc00f08947 */ /* 0x004fea000383ffff */
[----:B------:R-:W-:Y:S05]  /*ab10*/  BRA `(.L_x_197) ;  /* 0xffffff8c00487947 */ /* 0x000fea000383ffff */
.L_x_65:
[----:B------:R-:W-:-:S07]  /*ab20*/  MOV R0, UR5 ;  /* 0x0000000500007c02 */ /* 0x000fce0008000f00 */
.L_x_198:
[----:B-1----:R1:W2:Y:S02]  /*ab30*/  SYNCS.PHASECHK.TRANS64.TRYWAIT P0, [R0+URZ], R3 ;  /* 0x00000003000075a7 */ /* 0x0022a400080011ff */
[----:B--2---:R-:W-:Y:S05]  /*ab40*/  @!P0 NANOSLEEP.SYNCS 0x989680 ;  /* 0x009896800000895d */ /* 0x004fea0003900000 */
[----:B------:R-:W2:Y:S02]  /*ab50*/  @!P0 SYNCS.PHASECHK.TRANS64 P0, [R0+URZ], R3 ;  /* 0x00000003000085a7 */ /* 0x000ea400080010ff */
[----:B--2---:R-:W-:Y:S05]  /*ab60*/  @!P0 BRA `(.L_x_198) ;  /* 0xfffffffc00f08947 */ /* 0x004fea000383ffff */
[----:B------:R-:W-:Y:S05]  /*ab70*/  BRA `(.L_x_199) ;  /* 0xffffff8c00547947 */ /* 0x000fea000383ffff */
.L_x_66:
[----:B------:R-:W-:-:S07]  /*ab80*/  MOV R0, UR5 ;  /* 0x0000000500007c02 */ /* 0x000fce0008000f00 */
.L_x_200:
[----:B-1----:R1:W2:Y:S02]  /*ab90*/  SYNCS.PHASECHK.TRANS64.TRYWAIT P0, [R0+URZ], R3 ;  /* 0x00000003000075a7 */ /* 0x0022a400080011ff */
[----:B--2---:R-:W-:Y:S05]  /*aba0*/  @!P0 NANOSLEEP.SYNCS 0x989680 ;  /* 0x009896800000895d */ /* 0x004fea0003900000 */
[----:B------:R-:W2:Y:S02]  /*abb0*/  @!P0 SYNCS.PHASECHK.TRANS64 P0, [R0+URZ], R3 ;  /* 0x00000003000085a7 */ /* 0x000ea400080010ff */
[----:B--2---:R-:W-:Y:S05]  /*abc0*/  @!P0 BRA `(.L_x_200) ;  /* 0xfffffffc00f08947 */ /* 0x004fea000383ffff */
[----:B------:R-:W-:Y:S05]  /*abd0*/  BRA `(.L_x_201) ;  /* 0xffffff8c00607947 */ /* 0x000fea000383ffff */
.L_x_67:
[----:B------:R-:W-:-:S07]  /*abe0*/  MOV R0, UR5 ;  /* 0x0000000500007c02 */ /* 0x000fce0008000f00 */
.L_x_202:
[----:B-1----:R1:W2:Y:S02]  /*abf0*/  SYNCS.PHASECHK.TRANS64.TRYWAIT P0, [R0+URZ], R3 ;  /* 0x00000003000075a7 */ /* 0x0022a400080011ff */
[----:B--2---:R-:W-:Y:S05]  /*ac00*/  @!P0 NANOSLEEP.SYNCS 0x989680 ;  /* 0x009896800000895d */ /* 0x004fea0003900000 */
[----:B------:R-:W2:Y:S02]  /*ac10*/  @!P0 SYNCS.PHASECHK.TRANS64 P0, [R0+URZ], R3 ;  /* 0x00000003000085a7 */ /* 0x000ea400080010ff */
[----:B--2---:R-:W-:Y:S05]  /*ac20*/  @!P0 BRA `(.L_x_202) ;  /* 0xfffffffc00f08947 */ /* 0x004fea000383ffff */
[----:B------:R-:W-:Y:S05]  /*ac30*/  BRA `(.L_x_203) ;  /* 0xffffff8c006c7947 */ /* 0x000fea000383ffff */
.L_x_68:
[----:B------:R-:W-:-:S07]  /*ac40*/  MOV R0, UR5 ;  /* 0x0000000500007c02 */ /* 0x000fce0008000f00 */
.L_x_204:
[----:B-1----:R1:W2:Y:S02]  /*ac50*/  SYNCS.PHASECHK.TRANS64.TRYWAIT P0, [R0+URZ], R3 ;  /* 0x00000003000075a7 */ /* 0x0022a400080011ff */
[----:B--2---:R-:W-:Y:S05]  /*ac60*/  @!P0 NANOSLEEP.SYNCS 0x989680 ;  /* 0x009896800000895d */ /* 0x004fea0003900000 */
[----:B------:R-:W2:Y:S02]  /*ac70*/  @!P0 SYNCS.PHASECHK.TRANS64 P0, [R0+URZ], R3 ;  /* 0x00000003000085a7 */ /* 0x000ea400080010ff */
[----:B--2---:R-:W-:Y:S05]  /*ac80*/  @!P0 BRA `(.L_x_204) ;  /* 0xfffffffc00f08947 */ /* 0x004fea000383ffff */
[----:B------:R-:W-:Y:S05]  /*ac90*/  BRA `(.L_x_205) ;  /* 0xffffff8c00787947 */ /* 0x000fea000383ffff */
.L_x_69:
[----:B------:R-:W-:-:S07]  /*aca0*/  MOV R0, UR5 ;  /* 0x0000000500007c02 */ /* 0x000fce0008000f00 */
.L_x_206:
[----:B-1----:R1:W2:Y:S02]  /*acb0*/  SYNCS.PHASECHK.TRANS64.TRYWAIT P0, [R0+URZ], R3 ;  /* 0x00000003000075a7 */ /* 0x0022a400080011ff */
[----:B--2---:R-:W-:Y:S05]  /*acc0*/  @!P0 NANOSLEEP.SYNCS 0x989680 ;  /* 0x009896800000895d */ /* 0x004fea0003900000 */
[----:B------:R-:W2:Y:S02]  /*acd0*/  @!P0 SYNCS.PHASECHK.TRANS64 P0, [R0+URZ], R3 ;  /* 0x00000003000085a7 */ /* 0x000ea400080010ff */
[----:B--2---:R-:W-:Y:S05]  /*ace0*/  @!P0 BRA `(.L_x_206) ;  /* 0xfffffffc00f08947 */ /* 0x004fea000383ffff */
[----:B------:R-:W-:Y:S05]  /*acf0*/  BRA `(.L_x_207) ;  /* 0xffffff8c00847947 */ /* 0x000fea000383ffff */
.L_x_70:
[----:B------:R-:W-:-:S07]  /*ad00*/  MOV R0, UR5 ;  /* 0x0000000500007c02 */ /* 0x000fce0008000f00 */
.L_x_208:
[----:B-1----:R1:W2:Y:S02]  /*ad10*/  SYNCS.PHASECHK.TRANS64.TRYWAIT P0, [R0+URZ], R3 ;  /* 0x00000003000075a7 */ /* 0x0022a400080011ff */
[----:B--2---:R-:W-:Y:S05]  /*ad20*/  @!P0 NANOSLEEP.SYNCS 0x989680 ;  /* 0x009896800000895d */ /* 0x004fea0003900000 */
[----:B------:R-:W2:Y:S02]  /*ad30*/  @!P0 SYNCS.PHASECHK.TRANS64 P0, [R0+URZ], R3 ;  /* 0x00000003000085a7 */ /* 0x000ea400080010ff */
[----:B--2---:R-:W-:Y:S05]  /*ad40*/  @!P0 BRA `(.L_x_208) ;  /* 0xfffffffc00f08947 */ /* 0x004fea000383ffff */
[----:B------:R-:W-:Y:S05]  /*ad50*/  BRA `(.L_x_209) ;  /* 0xffffff8c00907947 */ /* 0x000fea000383ffff */
.L_x_71:
[----:B------:R-:W-:-:S07]  /*ad60*/  MOV R0, UR5 ;  /* 0x0000000500007c02 */ /* 0x000fce0008000f00 */
.L_x_210:
[----:B-1----:R1:W2:Y:S02]  /*ad70*/  SYNCS.PHASECHK.TRANS64.TRYWAIT P0, [R0+URZ], R3 ;  /* 0x00000003000075a7 */ /* 0x0022a400080011ff */
[----:B--2---:R-:W-:Y:S05]  /*ad80*/  @!P0 NANOSLEEP.SYNCS 0x989680 ;  /* 0x009896800000895d */ /* 0x004fea0003900000 */
[----:B------:R-:W2:Y:S02]  /*ad90*/  @!P0 SYNCS.PHASECHK.TRANS64 P0, [R0+URZ], R3 ;  /* 0x00000003000085a7 */ /* 0x000ea400080010ff */
[----:B--2---:R-:W-:Y:S05]  /*ada0*/  @!P0 BRA `(.L_x_210) ;  /* 0xfffffffc00f08947 */ /* 0x004fea000383ffff */
[----:B------:R-:W-:Y:S05]  /*adb0*/  BRA `(.L_x_211) ;  /* 0xffffff8c009c7947 */ /* 0x000fea000383ffff */
.L_x_72:
[----:B------:R-:W-:-:S07]  /*adc0*/  MOV R0, UR5 ;  /* 0x0000000500007c02 */ /* 0x000fce0008000f00 */
.L_x_212:
[----:B-1----:R1:W2:Y:S02]  /*add0*/  SYNCS.PHASECHK.TRANS64.TRYWAIT P0, [R0+URZ], R3 ;  /* 0x00000003000075a7 */ /* 0x0022a400080011ff */
[----:B--2---:R-:W-:Y:S05]  /*ade0*/  @!P0 NANOSLEEP.SYNCS 0x989680 ;  /* 0x009896800000895d */ /* 0x004fea0003900000 */
[----:B------:R-:W2:Y:S02]  /*adf0*/  @!P0 SYNCS.PHASECHK.TRANS64 P0, [R0+URZ], R3 ;  /* 0x00000003000085a7 */ /* 0x000ea400080010ff */
[----:B--2---:R-:W-:Y:S05]  /*ae00*/  @!P0 BRA `(.L_x_212) ;  /* 0xfffffffc00f08947 */ /* 0x004fea000383ffff */
[----:B------:R-:W-:Y:S05]  /*ae10*/  BRA `(.L_x_213) ;  /* 0xffffff8c00a87947 */ /* 0x000fea000383ffff */
.L_x_73:
[----:B------:R-:W-:-:S07]  /*ae20*/  MOV R0, UR5 ;  /* 0x0000000500007c02 */ /* 0x000fce0008000f00 */
.L_x_214:
[----:B-1----:R1:W2:Y:S02]  /*ae30*/  SYNCS.PHASECHK.TRANS64.TRYWAIT P0, [R0+URZ], R3 ;  /* 0x00000003000075a7 */ /* 0x0022a400080011ff */
[----:B--2---:R-:W-:Y:S05]  /*ae40*/  @!P0 NANOSLEEP.SYNCS 0x989680 ;  /* 0x009896800000895d */ /* 0x004fea0003900000 */
[----:B------:R-:W2:Y:S02]  /*ae50*/  @!P0 SYNCS.PHASECHK.TRANS64 P0, [R0+URZ], R3 ;  /* 0x00000003000085a7 */ /* 0x000ea400080010ff */
[----:B--2---:R-:W-:Y:S05]  /*ae60*/  @!P0 BRA `(.L_x_214) ;  /* 0xfffffffc00f08947 */ /* 0x004fea000383ffff */
[----:B------:R-:W-:Y:S05]  /*ae70*/  BRA `(.L_x_215) ;  /* 0xffffff8c00b47947 */ /* 0x000fea000383ffff */
.L_x_74:
[----:B------:R-:W-:-:S07]  /*ae80*/  MOV R0, UR5 ;  /* 0x0000000500007c02 */ /* 0x000fce0008000f00 */
.L_x_216:
[----:B-1----:R1:W2:Y:S02]  /*ae90*/  SYNCS.PHASECHK.TRANS64.TRYWAIT P0, [R0+URZ], R3 ;  /* 0x00000003000075a7 */ /* 0x0022a400080011ff */
[----:B--2---:R-:W-:Y:S05]  /*aea0*/  @!P0 NANOSLEEP.SYNCS 0x989680 ;  /* 0x009896800000895d */ /* 0x004fea0003900000 */
[----:B------:R-:W2:Y:S02]  /*aeb0*/  @!P0 SYNCS.PHASECHK.TRANS64 P0, [R0+URZ], R3 ;  /* 0x00000003000085a7 */ /* 0x000ea400080010ff */
[----:B--2---:R-:W-:Y:S05]  /*aec0*/  @!P0 BRA `(.L_x_216) ;  /* 0xfffffffc00f08947 */ /* 0x004fea000383ffff */
[----:B------:R-:W-:Y:S05]  /*aed0*/  BRA `(.L_x_217) ;  /* 0xffffff8c00c07947 */ /* 0x000fea000383ffff */
.L_x_77:
[----:B--2---:R2:W3:Y:S02]  /*aee0*/  SYNCS.PHASECHK.TRANS64.TRYWAIT P0, [R2+URZ+0x290], R5 ;  /* 0x00029005020075a7 */ /* 0x0044e400080011ff */
[----:B---3--:R-:W-:Y:S05]  /*aef0*/  @!P0 NANOSLEEP.SYNCS 0x989680 ;  /* 0x009896800000895d */ /* 0x008fea0003900000 */
[----:B------:R-:W3:Y:S02]  /*af00*/  @!P0 SYNCS.PHASECHK.TRANS64 P0, [R2+URZ+0x290], R5 ;  /* 0x00029005020085a7 */ /* 0x000ee400080010ff */
[----:B---3--:R-:W-:Y:S05]  /*af10*/  @!P0 BRA `(.L_x_77) ;  /* 0xfffffffc00f08947 */ /* 0x008fea000383ffff */
[----:B------:R-:W-:Y:S05]  /*af20*/  BRA `(.L_x_218) ;  /* 0xffffff90001c7947 */ /* 0x000fea000383ffff */
.L_x_78:
[----:B------:R-:W-:-:S07]  /*af30*/  MOV R2, UR4 ;  /* 0x0000000400027c02 */ /* 0x000fce0008000f00 */
.L_x_219:
[----:B--2---:R2:W3:Y:S02]  /*af40*/  SYNCS.PHASECHK.TRANS64.TRYWAIT P0, [R2+URZ+0x240], R5 ;  /* 0x00024005020075a7 */ /* 0x0044e400080011ff */
[----:B---3--:R-:W-:Y:S05]  /*af50*/  @!P0 NANOSLEEP.SYNCS 0x989680 ;  /* 0x009896800000895d */ /* 0x008fea0003900000 */
[----:B------:R-:W3:Y:S02]  /*af60*/  @!P0 SYNCS.PHASECHK.TRANS64 P0, [R2+URZ+0x240], R5 ;  /* 0x00024005020085a7 */ /* 0x000ee400080010ff */
[----:B---3--:R-:W-:Y:S05]  /*af70*/  @!P0 BRA `(.L_x_219) ;  /* 0xfffffffc00f08947 */ /* 0x008fea000383ffff */
[----:B------:R-:W-:Y:S05]  /*af80*/  BRA `(.L_x_220) ;  /* 0xffffff90002c7947 */ /* 0x000fea000383ffff */
.L_x_79:
[----:B--2---:R2:W3:Y:S02]  /*af90*/  SYNCS.PHASECHK.TRANS64.TRYWAIT P1, [R2+URZ+0x230], R5 ;  /* 0x00023005020075a7 */ /* 0x0044e400080211ff */
[----:B---3--:R-:W-:Y:S05]  /*afa0*/  @!P1 NANOSLEEP.SYNCS 0x989680 ;  /* 0x009896800000995d */ /* 0x008fea0003900000 */
[----:B------:R-:W3:Y:S02]  /*afb0*/  @!P1 SYNCS.PHASECHK.TRANS64 P1, [R2+URZ+0x230], R5 ;  /* 0x00023005020095a7 */ /* 0x000ee400080210ff */
[----:B---3--:R-:W-:Y:S05]  /*afc0*/  @!P1 BRA `(.L_x_79) ;  /* 0xfffffffc00f09947 */ /* 0x008fea000383ffff */
[----:B------:R-:W-:Y:S05]  /*afd0*/  BRA `(.L_x_221) ;  /* 0xffffff90005c7947 */ /* 0x000fea000383ffff */
.L_x_82:
[----:B------:R-:W-:-:S07]  /*afe0*/  MOV R0, UR4 ;  /* 0x0000000400007c02 */ /* 0x000fce0008000f00 */
.L_x_222:
[----:B--2---:R2:W3:Y:S02]  /*aff0*/  SYNCS.PHASECHK.TRANS64.TRYWAIT P0, [R0+URZ+0x240], R3 ;  /* 0x00024003000075a7 */ /* 0x0044e400080011ff */
[----:B---3--:R-:W-:Y:S05]  /*b000*/  @!P0 NANOSLEEP.SYNCS 0x989680 ;  /* 0x009896800000895d */ /* 0x008fea0003900000 */
[----:B------:R-:W3:Y:S02]  /*b010*/  @!P0 SYNCS.PHASECHK.TRANS64 P0, [R0+URZ+0x240], R3 ;  /* 0x00024003000085a7 */ /* 0x000ee400080010ff */
[----:B---3--:R-:W-:Y:S05]  /*b020*/  @!P0 BRA `(.L_x_222) ;  /* 0xfffffffc00f08947 */ /* 0x008fea000383ffff */
[----:B------:R-:W-:Y:S05]  /*b030*/  BRA `(.L_x_81) ;  /* 0xffffff9000b07947 */ /* 0x000fea000383ffff */
.L_x_91:
[----:B--2---:R-:W-:-:S04]  /*b040*/  MOV R0, UR5 ;  /* 0x0000000500007c02 */ /* 0x004fc80008000f00 */
[----:B------:R2:W3:Y:S03]  /*b050*/  SYNCS.PHASECHK.TRANS64.TRYWAIT P0, [R0+URZ+0x8], R7 ;  /* 0x00000807000075a7 */ /* 0x0004e600080011ff */
[----:B---3--:R-:W-:Y:S05]  /*b060*/  @!P0 NANOSLEEP.SYNCS 0x989680 ;  /* 0x009896800000895d */ /* 0x008fea0003900000 */
[----:B------:R-:W3:Y:S02]  /*b070*/  @!P0 SYNCS.PHASECHK.TRANS64 P0, [R0+URZ+0x8], R7 ;  /* 0x00000807000085a7 */ /* 0x000ee400080010ff */
[----:B---3--:R-:W-:Y:S05]  /*b080*/  @!P0 BRA `(.L_x_91) ;  /* 0xfffffffc00ec8947 */ /* 0x008fea000383ffff */
[----:B------:R-:W-:Y:S05]  /*b090*/  BRA `(.L_x_90) ;  /* 0xffffff9400647947 */ /* 0x000fea000383ffff */
.L_x_93:
[----:B------:R-:W-:Y:S01]  /*b0a0*/  BSSY B0, `(.L_x_223) ;  /* 0x0000006000007945 */ /* 0x000fe20003800000 */
[----:B------:R-:W-:-:S07]  /*b0b0*/  MOV R15, 0xffffffff ;  /* 0xffffffff000f7802 */ /* 0x000fce0000000f00 */
[----:B-12--5:R-:W-:Y:S05]  /*b0c0*/  WARPSYNC.COLLECTIVE R15, `(.L_x_224) ;  /* 0x000000000f0c7348 */ /* 0x026fea0003c00000 */
[----:B------:R-:W-:Y:S02]  /*b0d0*/  ELECT P6, UR79, PT ;  /* 0x00000000004f782f */ /* 0x000fe400038c0000 */
[----:B------:R-:W-:Y:S01]  /*b0e0*/  MOV R14, UR79 ;  /* 0x0000004f000e7c02 */ /* 0x000fe20008000f00 */
[----:B-12--5:R-:W-:Y:S10]  /*b0f0*/  ENDCOLLECTIVE ;  /* 0x000000000000791b */ /* 0x026ff40003800000 */
.L_x_224:
[----:B------:R-:W-:Y:S05]  /*b100*/  BSYNC B0 ;  /* 0x0000000000007941 */ /* 0x000fea0003800000 */
.L_x_223:
[----:B------:R-:W-:Y:S01]  /*b110*/  PLOP3.LUT P0, PT, P6, PT, PT, 0x80, 0x8 ;  /* 0x000000000008781c */ /* 0x000fe2000370f070 */
[----:B------:R-:W-:-:S12]  /*b120*/  BRA `(.L_x_225) ;  /* 0xffffff9400907947 */ /* 0x000fd8000383ffff */
.L_x_95:
[----:B--2---:R-:W-:-:S04]  /*b130*/  MOV R0, UR5 ;  /* 0x0000000500007c02 */ /* 0x004fc80008000f00 */
[----:B------:R2:W3:Y:S03]  /*b140*/  SYNCS.PHASECHK.TRANS64.TRYWAIT P0, [R0+URZ+0x8], R5 ;  /* 0x00000805000075a7 */ /* 0x0004e600080011ff */
[----:B---3--:R-:W-:Y:S05]  /*b150*/  @!P0 NANOSLEEP.SYNCS 0x989680 ;  /* 0x009896800000895d */ /* 0x008fea0003900000 */
[----:B------:R-:W3:Y:S02]  /*b160*/  @!P0 SYNCS.PHASECHK.TRANS64 P0, [R0+URZ+0x8], R5 ;  /* 0x00000805000085a7 */ /* 0x000ee400080010ff */
[----:B---3--:R-:W-:Y:S05]  /*b170*/  @!P0 BRA `(.L_x_95) ;  /* 0xfffffffc00ec8947 */ /* 0x008fea000383ffff */
[----:B------:R-:W-:Y:S05]  /*b180*/  BRA `(.L_x_94) ;  /* 0xffffff9400947947 */ /* 0x000fea000383ffff */
.L_x_96:
[----:B-1----:R1:W2:Y:S02]  /*b190*/  SYNCS.PHASECHK.TRANS64.TRYWAIT P0, [R0+URZ+0x230], R5 ;  /* 0x00023005000075a7 */ /* 0x0022a400080011ff */
[----:B--2---:R-:W-:Y:S05]  /*b1a0*/  @!P0 NANOSLEEP.SYNCS 0x989680 ;  /* 0x009896800000895d */ /* 0x004fea0003900000 */
[----:B------:R-:W2:Y:S02]  /*b1b0*/  @!P0 SYNCS.PHASECHK.TRANS64 P0, [R0+URZ+0x230], R5 ;  /* 0x00023005000085a7 */ /* 0x000ea400080010ff */
[----:B--2---:R-:W-:Y:S05]  /*b1c0*/  @!P0 BRA `(.L_x_96) ;  /* 0xfffffffc00f08947 */ /* 0x004fea000383ffff */
[----:B------:R-:W-:Y:S05]  /*b1d0*/  BRA `(.L_x_226) ;  /* 0xffffff9800687947 */ /* 0x000fea000383ffff */
.L_x_98:
[----:B------:R-:W-:-:S07]  /*b1e0*/  MOV R0, UR19 ;  /* 0x0000001300007c02 */ /* 0x000fce0008000f00 */
.L_x_227:
[----:B-1----:R1:W2:Y:S02]  /*b1f0*/  SYNCS.PHASECHK.TRANS64.TRYWAIT P0, [R0+URZ+0x270], R5 ;  /* 0x00027005000075a7 */ /* 0x0022a400080011ff */
[----:B--2---:R-:W-:Y:S05]  /*b200*/  @!P0 NANOSLEEP.SYNCS 0x989680 ;  /* 0x009896800000895d */ /* 0x004fea0003900000 */
[----:B------:R-:W2:Y:S02]  /*b210*/  @!P0 SYNCS.PHASECHK.TRANS64 P0, [R0+URZ+0x270], R5 ;  /* 0x00027005000085a7 */ /* 0x000ea400080010ff */
[----:B--2---:R-:W-:Y:S05]  /*b220*/  @!P0 BRA `(.L_x_227) ;  /* 0xfffffffc00f08947 */ /* 0x004fea000383ffff */
[----:B------:R-:W-:Y:S05]  /*b230*/  BRA `(.L_x_228) ;  /* 0xffffff9800b07947 */ /* 0x000fea000383ffff */
.L_x_101:
[----:B------:R-:W-:Y:S07]  /*b240*/  MOV R0, UR6 ;  /* 0x0000000600007c02 */ /* 0x000fee0008000f00 */
.L_x_229:
[----:B-1----:R1:W2:Y:S02]  /*b250*/  SYNCS.PHASECHK.TRANS64.TRYWAIT P0, [R0+URZ], R5 ;  /* 0x00000005000075a7 */ /* 0x0022a400080011ff */
[----:B--2---:R-:W-:Y:S05]  /*b260*/  @!P0 NANOSLEEP.SYNCS 0x989680 ;  /* 0x009896800000895d */ /* 0x004fea0003900000 */
[----:B------:R-:W2:Y:S02]  /*b270*/  @!P0 SYNCS.PHASECHK.TRANS64 P0, [R0+URZ], R5 ;  /* 0x00000005000085a7 */ /* 0x000ea400080010ff */
[----:B--2---:R-:W-:Y:S05]  /*b280*/  @!P0 BRA `(.L_x_229) ;  /* 0xfffffffc00f08947 */ /* 0x004fea000383ffff */
[----:B------:R-:W-:Y:S05]  /*b290*/  BRA `(.L_x_100) ;  /* 0xffffff9800c87947 */ /* 0x000fea000383ffff */
.L_x_105:
[----:B-1----:R-:W-:-:S07]  /*b2a0*/  MOV R0, UR4 ;  /* 0x0000000400007c02 */ /* 0x002fce0008000f00 */
.L_x_230:
[----:B-1----:R1:W2:Y:S02]  /*b2b0*/  SYNCS.PHASECHK.TRANS64.TRYWAIT P0, [R0+URZ], R3 ;  /* 0x00000003000075a7 */ /* 0x0022a400080011ff */
[----:B--2---:R-:W-:Y:S05]  /*b2c0*/  @!P0 NANOSLEEP.SYNCS 0x989680 ;  /* 0x009896800000895d */ /* 0x004fea0003900000 */
[----:B------:R-:W2:Y:S02]  /*b2d0*/  @!P0 SYNCS.PHASECHK.TRANS64 P0, [R0+URZ], R3 ;  /* 0x00000003000085a7 */ /* 0x000ea400080010ff */
[----:B--2---:R-:W-:Y:S05]  /*b2e0*/  @!P0 BRA `(.L_x_230) ;  /* 0xfffffffc00f08947 */ /* 0x004fea000383ffff */
[----:B------:R-:W-:Y:S05]  /*b2f0*/  BRA `(.L_x_231) ;  /* 0xffffff9c00807947 */ /* 0x000fea000383ffff */
.L_x_106:
[----:B------:R-:W-:-:S07]  /*b300*/  MOV R0, UR5 ;  /* 0x0000000500007c02 */ /* 0x000fce0008000f00 */
.L_x_232:
[----:B-1----:R1:W2:Y:S02]  /*b310*/  SYNCS.PHASECHK.TRANS64.TRYWAIT P0, [R0+URZ], R3 ;  /* 0x00000003000075a7 */ /* 0x0022a400080011ff */
[----:B--2---:R-:W-:Y:S05]  /*b320*/  @!P0 NANOSLEEP.SYNCS 0x989680 ;  /* 0x009896800000895d */ /* 0x004fea0003900000 */
[----:B------:R-:W2:Y:S02]  /*b330*/  @!P0 SYNCS.PHASECHK.TRANS64 P0, [R0+URZ], R3 ;  /* 0x00000003000085a7 */ /* 0x000ea400080010ff */
[----:B--2---:R-:W-:Y:S05]  /*b340*/  @!P0 BRA `(.L_x_232) ;  /* 0xfffffffc00f08947 */ /* 0x004fea000383ffff */
[----:B------:R-:W-:Y:S05]  /*b350*/  BRA `(.L_x_233) ;  /* 0xffffff9c008c7947 */ /* 0x000fea000383ffff */
.L_x_107:
[----:B------:R-:W-:-:S07]  /*b360*/  MOV R0, UR5 ;  /* 0x0000000500007c02 */ /* 0x000fce0008000f00 */
.L_x_234:
[----:B-1----:R1:W2:Y:S02]  /*b370*/  SYNCS.PHASECHK.TRANS64.TRYWAIT P0, [R0+URZ], R3 ;  /* 0x00000003000075a7 */ /* 0x0022a400080011ff */
[----:B--2---:R-:W-:Y:S05]  /*b380*/  @!P0 NANOSLEEP.SYNCS 0x989680 ;  /* 0x009896800000895d */ /* 0x004fea0003900000 */
[----:B------:R-:W2:Y:S02]  /*b390*/  @!P0 SYNCS.PHASECHK.TRANS64 P0, [R0+URZ], R3 ;  /* 0x00000003000085a7 */ /* 0x000ea400080010ff */
[----:B--2---:R-:W-:Y:S05]  /*b3a0*/  @!P0 BRA `(.L_x_234) ;  /* 0xfffffffc00f08947 */ /* 0x004fea000383ffff */
[----:B------:R-:W-:Y:S05]  /*b3b0*/  BRA `(.L_x_235) ;  /* 0xffffff9c00987947 */ /* 0x000fea000383ffff */
.L_x_110:
[----:B------:R-:W-:-:S07]  /*b3c0*/  MOV R0, UR13 ;  /* 0x0000000d00007c02 */ /* 0x000fce0008000f00 */
.L_x_236:
[----:B-1----:R1:W2:Y:S02]  /*b3d0*/  SYNCS.PHASECHK.TRANS64.TRYWAIT P1, [R0+URZ+0x2b0], R3 ;  /* 0x0002b003000075a7 */ /* 0x0022a400080211ff */
[----:B--2---:R-:W-:Y:S05]  /*b3e0*/  @!P1 NANOSLEEP.SYNCS 0x989680 ;  /* 0x009896800000995d */ /* 0x004fea0003900000 */
[----:B------:R-:W2:Y:S02]  /*b3f0*/  @!P1 SYNCS.PHASECHK.TRANS64 P1, [R0+URZ+0x2b0], R3 ;  /* 0x0002b003000095a7 */ /* 0x000ea400080210ff */
[----:B--2---:R-:W-:Y:S05]  /*b400*/  @!P1 BRA `(.L_x_236) ;  /* 0xfffffffc00f09947 */ /* 0x004fea000383ffff */
[----:B------:R-:W-:Y:S05]  /*b410*/  BRA `(.L_x_237) ;  /* 0xffffff9c00e47947 */ /* 0x000fea000383ffff */
.L_x_115:
[----:B---3--:R3:W4:Y:S02]  /*b420*/  SYNCS.PHASECHK.TRANS64.TRYWAIT P0, [R12+URZ+0x230], R9 ;  /* 0x000230090c0075a7 */ /* 0x00872400080011ff */
[----:B----4-:R-:W-:Y:S05]  /*b430*/  @!P0 NANOSLEEP.SYNCS 0x989680 ;  /* 0x009896800000895d */ /* 0x010fea0003900000 */
[----:B------:R-:W4:Y:S02]  /*b440*/  @!P0 SYNCS.PHASECHK.TRANS64 P0, [R12+URZ+0x230], R9 ;  /* 0x000230090c0085a7 */ /* 0x000f2400080010ff */
[----:B----4-:R-:W-:Y:S05]  /*b450*/  @!P0 BRA `(.L_x_115) ;  /* 0xfffffffc00f08947 */ /* 0x010fea000383ffff */
[----:B------:R-:W-:Y:S05]  /*b460*/  BRA `(.L_x_238) ;  /* 0xffffffa400047947 */ /* 0x000fea000383ffff */
.L_x_118:
[----:B------:R-:W-:Y:S07]  /*b470*/  MOV R0, UR21 ;  /* 0x0000001500007c02 */ /* 0x000fee0008000f00 */
.L_x_239:
[----:B-1----:R1:W3:Y:S02]  /*b480*/  SYNCS.PHASECHK.TRANS64.TRYWAIT P2, [R0+URZ+0x228], R11 ;  /* 0x0002280b000075a7 */ /* 0x0022e400080411ff */
[----:B---3--:R-:W-:Y:S05]  /*b490*/  @!P2 NANOSLEEP.SYNCS 0x989680 ;  /* 0x009896800000a95d */ /* 0x008fea0003900000 */
[----:B------:R-:W3:Y:S02]  /*b4a0*/  @!P2 SYNCS.PHASECHK.TRANS64 P2, [R0+URZ+0x228], R11 ;  /* 0x0002280b0000a5a7 */ /* 0x000ee400080410ff */
[----:B---3--:R-:W-:Y:S05]  /*b4b0*/  @!P2 BRA `(.L_x_239) ;  /* 0xfffffffc00f0a947 */ /* 0x008fea000383ffff */
[----:B------:R-:W-:Y:S05]  /*b4c0*/  BRA `(.L_x_117) ;  /* 0xffffffa8006c7947 */ /* 0x000fea000383ffff */
.L_x_121:
[----:B---3--:R-:W-:Y:S07]  /*b4d0*/  MOV R0, UR21 ;  /* 0x0000001500007c02 */ /* 0x008fee0008000f00 */
.L_x_240:
[----:B-1----:R1:W3:Y:S02]  /*b4e0*/  SYNCS.PHASECHK.TRANS64.TRYWAIT P0, [R0+URZ+0x210], R9 ;  /* 0x00021009000075a7 */ /* 0x0022e400080011ff */
[----:B---3--:R-:W-:Y:S05]  /*b4f0*/  @!P0 NANOSLEEP.SYNCS 0x989680 ;  /* 0x009896800000895d */ /* 0x008fea0003900000 */
[----:B------:R-:W3:Y:S02]  /*b500*/  @!P0 SYNCS.PHASECHK.TRANS64 P0, [R0+URZ+0x210], R9 ;  /* 0x00021009000085a7 */ /* 0x000ee400080010ff */
[----:B---3--:R-:W-:Y:S05]  /*b510*/  @!P0 BRA `(.L_x_240) ;  /* 0xfffffffc00f08947 */ /* 0x008fea000383ffff */
[----:B------:R-:W-:Y:S05]  /*b520*/  BRA `(.L_x_241) ;  /* 0xffffffa800c87947 */ /* 0x000fea000383ffff */
.L_x_122:
[----:B------:R-:W-:Y:S07]  /*b530*/  MOV R0, UR21 ;  /* 0x0000001500007c02 */ /* 0x000fee0008000f00 */
.L_x_242:
[----:B-1----:R1:W3:Y:S02]  /*b540*/  SYNCS.PHASECHK.TRANS64.TRYWAIT P0, [R0+URZ+0x218], R9 ;  /* 0x00021809000075a7 */ /* 0x0022e400080011ff */
[----:B---3--:R-:W-:Y:S05]  /*b550*/  @!P0 NANOSLEEP.SYNCS 0x989680 ;  /* 0x009896800000895d */ /* 0x008fea0003900000 */
[----:B------:R-:W3:Y:S02]  /*b560*/  @!P0 SYNCS.PHASECHK.TRANS64 P0, [R0+URZ+0x218], R9 ;  /* 0x00021809000085a7 */ /* 0x000ee400080010ff */
[----:B---3--:R-:W-:Y:S05]  /*b570*/  @!P0 BRA `(.L_x_242) ;  /* 0xfffffffc00f08947 */ /* 0x008fea000383ffff */
[----:B------:R-:W-:Y:S05]  /*b580*/  BRA `(.L_x_243) ;  /* 0xffffffac00047947 */ /* 0x000fea000383ffff */
.L_x_124:
[----:B------:R-:W-:-:S07]  /*b590*/  MOV R0, UR21 ;  /* 0x0000001500007c02 */ /* 0x000fce0008000f00 */
.L_x_244:
[----:B-1----:R1:W4:Y:S02]  /*b5a0*/  SYNCS.PHASECHK.TRANS64.TRYWAIT P0, [R0+URZ+0x210], R3 ;  /* 0x00021003000075a7 */ /* 0x00232400080011ff */
[----:B----4-:R-:W-:Y:S05]  /*b5b0*/  @!P0 NANOSLEEP.SYNCS 0x989680 ;  /* 0x009896800000895d */ /* 0x010fea0003900000 */
[----:B------:R-:W4:Y:S02]  /*b5c0*/  @!P0 SYNCS.PHASECHK.TRANS64 P0, [R0+URZ+0x210], R3 ;  /* 0x00021003000085a7 */ /* 0x000f2400080010ff */
[----:B----4-:R-:W-:Y:S05]  /*b5d0*/  @!P0 BRA `(.L_x_244) ;  /* 0xfffffffc00f08947 */ /* 0x010fea000383ffff */
[----:B------:R-:W-:Y:S05]  /*b5e0*/  BRA `(.L_x_245) ;  /* 0xffffffac00747947 */ /* 0x000fea000383ffff */
.L_x_126:
[----:B--2---:R2:W4:Y:S02]  /*b5f0*/  SYNCS.PHASECHK.TRANS64.TRYWAIT P0, [R3+URZ+0x230], R0 ;  /* 0x00023000030075a7 */ /* 0x00452400080011ff */
[----:B----4-:R-:W-:Y:S05]  /*b600*/  @!P0 NANOSLEEP.SYNCS 0x989680 ;  /* 0x009896800000895d */ /* 0x010fea0003900000 */
[----:B------:R-:W4:Y:S02]  /*b610*/  @!P0 SYNCS.PHASECHK.TRANS64 P0, [R3+URZ+0x230], R0 ;  /* 0x00023000030085a7 */ /* 0x000f2400080010ff */
[----:B----4-:R-:W-:Y:S05]  /*b620*/  @!P0 BRA `(.L_x_126) ;  /* 0xfffffffc00f08947 */ /* 0x010fea000383ffff */
[----:B------:R-:W-:Y:S05]  /*b630*/  BRA `(.L_x_246) ;  /* 0xffffffb000387947 */ /* 0x000fea000383ffff */
.L_x_137:
[----:B-1----:R1:W2:Y:S02]  /*b640*/  SYNCS.PHASECHK.TRANS64.TRYWAIT P1, [R3+URZ+0x200], R0 ;  /* 0x00020000030075a7 */ /* 0x0022a400080211ff */
[----:B--2---:R-:W-:Y:S05]  /*b650*/  @!P1 NANOSLEEP.SYNCS 0x989680 ;  /* 0x009896800000995d */ /* 0x004fea0003900000 */
[----:B------:R-:W2:Y:S02]  /*b660*/  @!P1 SYNCS.PHASECHK.TRANS64 P1, [R3+URZ+0x200], R0 ;  /* 0x00020000030095a7 */ /* 0x000ea400080210ff */
[----:B--2---:R-:W-:Y:S05]  /*b670*/  @!P1 BRA `(.L_x_137) ;  /* 0xfffffffc00f09947 */ /* 0x004fea000383ffff */
[----:B------:R-:W-:Y:S05]  /*b680*/  BRA `(.L_x_136) ;  /* 0xffffffbc00a47947 */ /* 0x000fea000383ffff */
.L_x_139:
[----:B-1----:R1:W3:Y:S02]  /*b690*/  SYNCS.PHASECHK.TRANS64.TRYWAIT P0, [R146+URZ+0x250], R5 ;  /* 0x00025005920075a7 */ /* 0x0022e400080011ff */
[----:B---3--:R-:W-:Y:S05]  /*b6a0*/  @!P0 NANOSLEEP.SYNCS 0x989680 ;  /* 0x009896800000895d */ /* 0x008fea0003900000 */
[----:B------:R-:W3:Y:S02]  /*b6b0*/  @!P0 SYNCS.PHASECHK.TRANS64 P0, [R146+URZ+0x250], R5 ;  /* 0x00025005920085a7 */ /* 0x000ee400080010ff */
[----:B---3--:R-:W-:Y:S05]  /*b6c0*/  @!P0 BRA `(.L_x_139) ;  /* 0xfffffffc00f08947 */ /* 0x008fea000383ffff */
[----:B------:R-:W-:Y:S05]  /*b6d0*/  BRA `(.L_x_138) ;  /* 0xffffffc000007947 */ /* 0x000fea000383ffff */
.L_x_147:
[----:B--2---:R2:W3:Y:S02]  /*b6e0*/  SYNCS.PHASECHK.TRANS64.TRYWAIT P0, [R114+URZ+0x200], R3 ;  /* 0x00020003720075a7 */ /* 0x0044e400080011ff */
[----:B---3--:R-:W-:Y:S05]  /*b6f0*/  @!P0 NANOSLEEP.SYNCS 0x989680 ;  /* 0x009896800000895d */ /* 0x008fea0003900000 */
[----:B------:R-:W3:Y:S02]  /*b700*/  @!P0 SYNCS.PHASECHK.TRANS64 P0, [R114+URZ+0x200], R3 ;  /* 0x00020003720085a7 */ /* 0x000ee400080010ff */
[----:B---3--:R-:W-:Y:S05]  /*b710*/  @!P0 BRA `(.L_x_147) ;  /* 0xfffffffc00f08947 */ /* 0x008fea000383ffff */
[----:B------:R-:W-:Y:S05]  /*b720*/  BRA `(.L_x_146) ;  /* 0xffffffd400047947 */ /* 0x000fea000383ffff */
        .weak           $__internal_0_$__cuda_sm10x_tcgen05_guardrail_trap_col_being_dealloced_not_returned_by_alloc
        .type           $__internal_0_$__cuda_sm10x_tcgen05_guardrail_trap_col_being_dealloced_not_returned_by_alloc,@function
        .size           $__internal_0_$__cuda_sm10x_tcgen05_guardrail_trap_col_being_dealloced_not_returned_by_alloc,($__internal_1_$__cuda_sm10x_tcgen05_guardrail_trap_phase_invalid_during_alloc - $__internal_0_$__cuda_sm10x_tcgen05_guardrail_trap_col_being_dealloced_not_returned_by_alloc)
$__internal_0_$__cuda_sm10x_tcgen05_guardrail_trap_col_being_dealloced_not_returned_by_alloc:
[----:B------:R-:W-:Y:S05]  /*b730*/  BPT.TRAP 0x1 ;  /* 0x000000040000795c */ /* 0x000fea0000300000 */
[----:B------:R-:W-:-:S04]  /*b740*/  HFMA2 R3, -RZ, RZ, 0, 0 ;  /* 0x00000000ff037431 */ /* 0x000fc800000001ff */
[----:B------:R-:W-:Y:S05]  /*b750*/  RET.REL.NODEC R2 `(_ZN7cutlass13device_kernelINS_4gemm6kernel13GemmUniversalIN4cute5tupleIJiiiiEEENS1_10collective13CollectiveMmaINS1_35MainloopSm100TmaUmmaWarpSpecializedILi32ELi2ELi4ENS5_IJNS4_1CILi2EEENSA_ILi4EEENSA_ILi1EEEEEEEENS5_IJNSA_ILi256EEENSA_ILi128EEENSA_ILi32EEEEEEaNS5_IJlSD_lEEEaSK_NS4_8TiledMMAINS4_8MMA_AtomIJNS4_21SM100_MMA_S8_2x1SM_SSIaaiLi256ELi128ELNS4_4UMMA5MajorE0ELSP_0ELNSO_8SaturateE0EEEEEENS4_6LayoutINS5_IJSD_SD_SD_EEENS5_IJNSA_ILi0EEESV_SV_EEEEENS5_IJNS4_10UnderscoreESY_SY_EEEEENS4_28SM100_TMA_2SM_LOAD_MULTICASTENS4_14ComposedLayoutINS4_7SwizzleILi1ELi4ELi3EEENS4_18smem_ptr_flag_bitsILi8EEENST_INS5_IJNSA_ILi8EEESI_EEENS5_IJSI_SD_EEEEEEEvNS4_8identityENS4_18SM100_TMA_2SM_LOADES1B_vS1C_EENS_8epilogue10collective18CollectiveEpilogueINS1F_23Sm100TmaWarpSpecializedILi2ELi2ELi64ELb0ELb0EEEJNS5_IJSH_SH_SI_EEENS5_IJNST_ISH_SD_EENST_INSA_ILi64EEESD_EEEEEaSK_aSK_NS1F_6fusion15FusionCallbacksIS1J_NS1P_17LinearCombinationIaiaiLNS_15FloatRoundStyleE2EEES1K_S1O_JEEENS4_5SM1004TMEM4LOAD26SM100_TMEM_LOAD_32dp32b64xENS4_13SM90_TMA_LOADENS12_INS13_ILi2ELi4ELi3EEES16_NST_INS5_IJS17_S1M_EEENS5_IJS1M_SD_EEEEEEENS4_39AutoVectorizingCopyWithAssumedAlignmentILi128EEENS4_14SM90_TMA_STOREES24_S26_S26_EEEvvEEEEvNT_6ParamsE) ;  /* 0xffffff4802287950 */ /* 0x000fea0003c3ffff */
        .weak           $__internal_1_$__cuda_sm10x_tcgen05_guardrail_trap_phase_invalid_during_alloc
        .type           $__internal_1_$__cuda_sm10x_tcgen05_guardrail_trap_phase_invalid_during_alloc,@function
        .size           $__internal_1_$__cuda_sm10x_tcgen05_guardrail_trap_phase_invalid_during_alloc,($__internal_2_$__cuda_sm10x_tcgen05_guardrail_trap_unallocated_columns_being_dealloced - $__internal_1_$__cuda_sm10x_tcgen05_guardrail_trap_phase_invalid_during_alloc)
$__internal_1_$__cuda_sm10x_tcgen05_guardrail_trap_phase_invalid_during_alloc:
[----:B------:R-:W-:Y:S05]  /*b760*/  BPT.TRAP 0x1 ;  /* 0x000000040000795c */ /* 0x000fea0000300000 */
[----:B------:R-:W-:-:S04]  /*b770*/  MOV R5, 0x0 ;  /* 0x0000000000057802 */ /* 0x000fc80000000f00 */
[----:B------:R-:W-:Y:S05]  /*b780*/  RET.REL.NODEC R4 `(_ZN7cutlass13device_kernelINS_4gemm6kernel13GemmUniversalIN4cute5tupleIJiiiiEEENS1_10collective13CollectiveMmaINS1_35MainloopSm100TmaUmmaWarpSpecializedILi32ELi2ELi4ENS5_IJNS4_1CILi2EEENSA_ILi4EEENSA_ILi1EEEEEEEENS5_IJNSA_ILi256EEENSA_ILi128EEENSA_ILi32EEEEEEaNS5_IJlSD_lEEEaSK_NS4_8TiledMMAINS4_8MMA_AtomIJNS4_21SM100_MMA_S8_2x1SM_SSIaaiLi256ELi128ELNS4_4UMMA5MajorE0ELSP_0ELNSO_8SaturateE0EEEEEENS4_6LayoutINS5_IJSD_SD_SD_EEENS5_IJNSA_ILi0EEESV_SV_EEEEENS5_IJNS4_10UnderscoreESY_SY_EEEEENS4_28SM100_TMA_2SM_LOAD_MULTICASTENS4_14ComposedLayoutINS4_7SwizzleILi1ELi4ELi3EEENS4_18smem_ptr_flag_bitsILi8EEENST_INS5_IJNSA_ILi8EEESI_EEENS5_IJSI_SD_EEEEEEEvNS4_8identityENS4_18SM100_TMA_2SM_LOADES1B_vS1C_EENS_8epilogue10collective18CollectiveEpilogueINS1F_23Sm100TmaWarpSpecializedILi2ELi2ELi64ELb0ELb0EEEJNS5_IJSH_SH_SI_EEENS5_IJNST_ISH_SD_EENST_INSA_ILi64EEESD_EEEEEaSK_aSK_NS1F_6fusion15FusionCallbacksIS1J_NS1P_17LinearCombinationIaiaiLNS_15FloatRoundStyleE2EEES1K_S1O_JEEENS4_5SM1004TMEM4LOAD26SM100_TMEM_LOAD_32dp32b64xENS4_13SM90_TMA_LOADENS12_INS13_ILi2ELi4ELi3EEES16_NST_INS5_IJS17_S1M_EEENS5_IJS1M_SD_EEEEEEENS4_39AutoVectorizingCopyWithAssumedAlignmentILi128EEENS4_14SM90_TMA_STOREES24_S26_S26_EEEvvEEEEvNT_6ParamsE) ;  /* 0xffffff48041c7950 */ /* 0x000fea0003c3ffff */
        .weak           $__internal_2_$__cuda_sm10x_tcgen05_guardrail_trap_unallocated_columns_being_dealloced
        .type           $__internal_2_$__cuda_sm10x_tcgen05_guardrail_trap_unallocated_columns_being_dealloced,@function
        .size           $__internal_2_$__cuda_sm10x_tcgen05_guardrail_trap_unallocated_columns_being_dealloced,(.L_x_248 - $__internal_2_$__cuda_sm10x_tcgen05_guardrail_trap_unallocated_columns_being_dealloced)
$__internal_2_$__cuda_sm10x_tcgen05_guardrail_trap_unallocated_columns_being_dealloced:
[----:B------:R-:W-:Y:S05]  /*b790*/  BPT.TRAP 0x1 ;  /* 0x000000040000795c */ /* 0x000fea0000300000 */
[----:B------:R-:W-:-:S04]  /*b7a0*/  HFMA2 R3, -RZ, RZ, 0, 0 ;  /* 0x00000000ff037431 */ /* 0x000fc800000001ff */
[----:B------:R-:W-:Y:S05]  /*b7b0*/  RET.REL.NODEC R2 `(_ZN7cutlass13device_kernelINS_4gemm6kernel13GemmUniversalIN4cute5tupleIJiiiiEEENS1_10collective13CollectiveMmaINS1_35MainloopSm100TmaUmmaWarpSpecializedILi32ELi2ELi4ENS5_IJNS4_1CILi2EEENSA_ILi4EEENSA_ILi1EEEEEEEENS5_IJNSA_ILi256EEENSA_ILi128EEENSA_ILi32EEEEEEaNS5_IJlSD_lEEEaSK_NS4_8TiledMMAINS4_8MMA_AtomIJNS4_21SM100_MMA_S8_2x1SM_SSIaaiLi256ELi128ELNS4_4UMMA5MajorE0ELSP_0ELNSO_8SaturateE0EEEEEENS4_6LayoutINS5_IJSD_SD_SD_EEENS5_IJNSA_ILi0EEESV_SV_EEEEENS5_IJNS4_10UnderscoreESY_SY_EEEEENS4_28SM100_TMA_2SM_LOAD_MULTICASTENS4_14ComposedLayoutINS4_7SwizzleILi1ELi4ELi3EEENS4_18smem_ptr_flag_bitsILi8EEENST_INS5_IJNSA_ILi8EEESI_EEENS5_IJSI_SD_EEEEEEEvNS4_8identityENS4_18SM100_TMA_2SM_LOADES1B_vS1C_EENS_8epilogue10collective18CollectiveEpilogueINS1F_23Sm100TmaWarpSpecializedILi2ELi2ELi64ELb0ELb0EEEJNS5_IJSH_SH_SI_EEENS5_IJNST_ISH_SD_EENST_INSA_ILi64EEESD_EEEEEaSK_aSK_NS1F_6fusion15FusionCallbacksIS1J_NS1P_17LinearCombinationIaiaiLNS_15FloatRoundStyleE2EEES1K_S1O_JEEENS4_5SM1004TMEM4LOAD26SM100_TMEM_LOAD_32dp32b64xENS4_13SM90_TMA_LOADENS12_INS13_ILi2ELi4ELi3EEES16_NST_INS5_IJS17_S1M_EEENS5_IJS1M_SD_EEEEEEENS4_39AutoVectorizingCopyWithAssumedAlignmentILi128EEENS4_14SM90_TMA_STOREES24_S26_S26_EEEvvEEEEvNT_6ParamsE) ;  /* 0xffffff4802107950 */ /* 0x000fea0003c3ffff */
.L_x_247:
[----:B------:R-:W-:-:S00]  /*b7c0*/  BRA `(.L_x_247) ;  /* 0xfffffffc00fc7947 */ /* 0x000fc0000383ffff */
[----:B------:R-:W-:-:S00]  /*b7d0*/  NOP ;  /* 0x0000000000007918 */ /* 0x000fc00000000000 */
        /* <DEDUP_REMOVED lines=10> */
.L_x_248:


//--------------------- .nv.global.init           --------------------------
	.section	.nv.global.init,"aw",@progbits
.nv.global.init:
	.type		$str$27,@object
	.size		$str$27,($str$28 - $str$27)
$str$27:
        /*0000*/ 	.byte	0x28, 0x61, 0x64, 0x64, 0x72, 0x65, 0x73, 0x73, 0x20, 0x26, 0x20, 0x6d, 0x61, 0x73, 0x6b, 0x29
        /*0010*/ 	.byte	0x20, 0x3d, 0x3d, 0x20, 0x30, 0x00
	.type		$str$28,@object
	.size		$str$28,($str$26 - $str$28)
$str$28:
        /*0016*/ 	.byte	0x2f, 0x74, 0x6d, 0x70, 0x2f, 0x63, 0x75, 0x74, 0x6c, 0x61, 0x73, 0x73, 0x5f, 0x73, 0x77, 0x65
        /*0026*/ 	.byte	0x65, 0x70, 0x5f, 0x73, 0x72, 0x63, 0x2f, 0x69, 0x6e, 0x63, 0x6c, 0x75, 0x64, 0x65, 0x2f, 0x63
        /*0036*/ 	.byte	0x75, 0x74, 0x65, 0x2f, 0x70, 0x6f, 0x69, 0x6e, 0x74, 0x65, 0x72, 0x5f, 0x66, 0x6c, 0x61, 0x67
        /*0046*/ 	.byte	0x67, 0x65, 0x64, 0x2e, 0x68, 0x70, 0x70, 0x00
	.type		$str$26,@object
	.size		$str$26,($str$25 - $str$26)
$str$26:
        /*004e*/ 	.byte	0x2f, 0x74, 0x6d, 0x70, 0x2f, 0x63, 0x75, 0x74, 0x6c, 0x61, 0x73, 0x73, 0x5f, 0x73, 0x77, 0x65
        /*005e*/ 	.byte	0x65, 0x70, 0x5f, 0x73, 0x72, 0x63, 0x2f, 0x69, 0x6e, 0x63, 0x6c, 0x75, 0x64, 0x65, 0x2f, 0x63
        /*006e*/ 	.byte	0x75, 0x74, 0x65, 0x2f, 0x61, 0x74, 0x6f, 0x6d, 0x2f, 0x63, 0x6f, 0x70, 0x79, 0x5f, 0x74, 0x72
        /*007e*/ 	.byte	0x61, 0x69, 0x74, 0x73, 0x5f, 0x73, 0x6d, 0x31, 0x30, 0x30, 0x2e, 0x68, 0x70, 0x70, 0x00
	.type		$str$25,@object
	.size		$str$25,(__unnamed_1 - $str$25)
$str$25:
        /*008d*/ 	.byte	0x28, 0x28, 0x75, 0x69, 0x6e, 0x74, 0x33, 0x32, 0x5f, 0x74, 0x28, 0x74, 0x68, 0x72, 0x65, 0x61
        /*009d*/ 	.byte	0x64, 0x49, 0x64, 0x78, 0x2e, 0x78, 0x29, 0x20, 0x2f, 0x20, 0x33, 0x32, 0x29, 0x20, 0x25, 0x20
        /*00ad*/ 	.byte	0x34, 0x29, 0x20, 0x3d, 0x3d, 0x20, 0x28, 0x28, 0x28, 0x74, 0x6d, 0x65, 0x6d, 0x5f, 0x61, 0x64
        /*00bd*/ 	.byte	0x64, 0x72, 0x20, 0x3e, 0x3e, 0x20, 0x31, 0x36, 0x29, 0x20, 0x2f, 0x20, 0x33, 0x32, 0x29, 0x20
        /*00cd*/ 	.byte	0x25, 0x20, 0x34, 0x29, 0x00
	.type		__unnamed_1,@object
	.size		__unnamed_1,(__unnamed_2 - __unnamed_1)
__unnamed_1:
        /*00d2*/ 	.byte	0x61, 0x75, 0x74, 0x6f, 0x20, 0x63, 0x75, 0x74, 0x65, 0x3a, 0x3a, 0x61, 0x73, 0x5f, 0x70, 0x6f
        /* <DEDUP_REMOVED lines=24> */
        /*0262*/ 	.byte	0x5d, 0x00
	.type		__unnamed_2,@object
	.size		__unnamed_2,(.L_2 - __unnamed_2)
__unnamed_2:
        /* <DEDUP_REMOVED lines=42> */
        /*0504*/ 	.byte	0x43, 0x3c, 0x30, 0x3e, 0x3e, 0x3e, 0x3e, 0x5d, 0x00
.L_2:


//--------------------- .nv.shared._ZN7cutlass13device_kernelINS_4gemm6kernel13GemmUniversalIN4cute5tupleIJiiiiEEENS1_10collective13CollectiveMmaINS1_35MainloopSm100TmaUmmaWarpSpecializedILi32ELi2ELi4ENS5_IJNS4_1CILi2EEENSA_ILi4EEENSA_ILi1EEEEEEEENS5_IJNSA_ILi256EEENSA_ILi128EEENSA_ILi32EEEEEEaNS5_IJlSD_lEEEaSK_NS4_8TiledMMAINS4_8MMA_AtomIJNS4_21SM100_MMA_S8_2x1SM_SSIaaiLi256ELi128ELNS4_4UMMA5MajorE0ELSP_0ELNSO_8SaturateE0EEEEEENS4_6LayoutINS5_IJSD_SD_SD_EEENS5_IJNSA_ILi0EEESV_SV_EEEEENS5_IJNS4_10UnderscoreESY_SY_EEEEENS4_28SM100_TMA_2SM_LOAD_MULTICASTENS4_14ComposedLayoutINS4_7SwizzleILi1ELi4ELi3EEENS4_18smem_ptr_flag_bitsILi8EEENST_INS5_IJNSA_ILi8EEESI_EEENS5_IJSI_SD_EEEEEEEvNS4_8identityENS4_18SM100_TMA_2SM_LOADES1B_vS1C_EENS_8epilogue10collective18CollectiveEpilogueINS1F_23Sm100TmaWarpSpecializedILi2ELi2ELi64ELb0ELb0EEEJNS5_IJSH_SH_SI_EEENS5_IJNST_ISH_SD_EENST_INSA_ILi64EEESD_EEEEEaSK_aSK_NS1F_6fusion15FusionCallbacksIS1J_NS1P_17LinearCombinationIaiaiLNS_15FloatRoundStyleE2EEES1K_S1O_JEEENS4_5SM1004TMEM4LOAD26SM100_TMEM_LOAD_32dp32b64xENS4_13SM90_TMA_LOADENS12_INS13_ILi2ELi4ELi3EEES16_NST_INS5_IJS17_S1M_EEENS5_IJS1M_SD_EEEEEEENS4_39AutoVectorizingCopyWithAssumedAlignmentILi128EEENS4_14SM90_TMA_STOREES24_S26_S26_EEEvvEEEEvNT_6ParamsE --------------------------
	.section	.nv.shared._ZN7cutlass13device_kernelINS_4gemm6kernel13GemmUniversalIN4cute5tupleIJiiiiEEENS1_10collective13CollectiveMmaINS1_35MainloopSm100TmaUmmaWarpSpecializedILi32ELi2ELi4ENS5_IJNS4_1CILi2EEENSA_ILi4EEENSA_ILi1EEEEEEEENS5_IJNSA_ILi256EEENSA_ILi128EEENSA_ILi32EEEEEEaNS5_IJlSD_lEEEaSK_NS4_8TiledMMAINS4_8MMA_AtomIJNS4_21SM100_MMA_S8_2x1SM_SSIaaiLi256ELi128ELNS4_4UMMA5MajorE0ELSP_0ELNSO_8SaturateE0EEEEEENS4_6LayoutINS5_IJSD_SD_SD_EEENS5_IJNSA_ILi0EEESV_SV_EEEEENS5_IJNS4_10UnderscoreESY_SY_EEEEENS4_28SM100_TMA_2SM_LOAD_MULTICASTENS4_14ComposedLayoutINS4_7SwizzleILi1ELi4ELi3EEENS4_18smem_ptr_flag_bitsILi8EEENST_INS5_IJNSA_ILi8EEESI_EEENS5_IJSI_SD_EEEEEEEvNS4_8identityENS4_18SM100_TMA_2SM_LOADES1B_vS1C_EENS_8epilogue10collective18CollectiveEpilogueINS1F_23Sm100TmaWarpSpecializedILi2ELi2ELi64ELb0ELb0EEEJNS5_IJSH_SH_SI_EEENS5_IJNST_ISH_SD_EENST_INSA_ILi64EEESD_EEEEEaSK_aSK_NS1F_6fusion15FusionCallbacksIS1J_NS1P_17LinearCombinationIaiaiLNS_15FloatRoundStyleE2EEES1K_S1O_JEEENS4_5SM1004TMEM4LOAD26SM100_TMEM_LOAD_32dp32b64xENS4_13SM90_TMA_LOADENS12_INS13_ILi2ELi4ELi3EEES16_NST_INS5_IJS17_S1M_EEENS5_IJS1M_SD_EEEEEEENS4_39AutoVectorizingCopyWithAssumedAlignmentILi128EEENS4_14SM90_TMA_STOREES24_S26_S26_EEEvvEEEEvNT_6ParamsE,"aw",@nobits
	.sectionflags	@""
	.align	16
	.zero		1024


//--------------------- .nv.shared.reserved.0     --------------------------
	.section	.nv.shared.reserved.0,"aw",@nobits
	.weak		__nv_reservedSMEM_offset_0_alias
	.size		__nv_reservedSMEM_offset_0_alias, 0, 64
	.other		__nv_reservedSMEM_offset_0_alias,@"STO_CUDA_RESERVED_SHARED STV_DEFAULT"
__nv_reservedSMEM_offset_0_alias:
	.zero		0
.nv.shared.reserved.0:
	.zero		64
	.weak		__nv_reservedSMEM_tcgen05_partition
	.type		__nv_reservedSMEM_tcgen05_partition,@object
	.size		__nv_reservedSMEM_tcgen05_partition,(.L_0 - __nv_reservedSMEM_tcgen05_partition)
__nv_reservedSMEM_tcgen05_partition:
	.zero		32
.L_0:


//--------------------- .nv.global                --------------------------
	.section	.nv.global,"aw",@nobits
.nv.global:
	.type		_ZN40_INTERNAL_4be627b5_4_k_cu_e2a38426_193424cute1_E,@object
	.size		_ZN40_INTERNAL_4be627b5_4_k_cu_e2a38426_193424cute1_E,(_ZN40_INTERNAL_4be627b5_4_k_cu_e2a38426_193424cuda3std3__45__cpo6cbeginE - _ZN40_INTERNAL_4be627b5_4_k_cu_e2a38426_193424cute1_E)
_ZN40_INTERNAL_4be627b5_4_k_cu_e2a38426_193424cute1_E:
	.zero		1
	.type		_ZN40_INTERNAL_4be627b5_4_k_cu_e2a38426_193424cuda3std3__45__cpo6cbeginE,@object
	.size		_ZN40_INTERNAL_4be627b5_4_k_cu_e2a38426_193424cuda3std3__45__cpo6cbeginE,(_ZN40_INTERNAL_4be627b5_4_k_cu_e2a38426_193424cuda3std3__48in_placeE - _ZN40_INTERNAL_4be627b5_4_k_cu_e2a38426_193424cuda3std3__45__cpo6cbeginE)
_ZN40_INTERNAL_4be627b5_4_k_cu_e2a38426_193424cuda3std3__45__cpo6cbeginE:
	.zero		1
	.type		_ZN40_INTERNAL_4be627b5_4_k_cu_e2a38426_193424cuda3std3__48in_placeE,@object
	.size		_ZN40_INTERNAL_4be627b5_4_k_cu_e2a38426_193424cuda3std3__48in_placeE,(_ZN40_INTERNAL_4be627b5_4_k_cu_e2a38426_193424cuda3std6ranges3__45__cpo9iter_moveE - _ZN40_INTERNAL_4be627b5_4_k_cu_e2a38426_193424cuda3std3__48in_placeE)
_ZN40_INTERNAL_4be627b5_4_k_cu_e2a38426_193424cuda3std3__48in_placeE:
	.zero		1
	.type		_ZN40_INTERNAL_4be627b5_4_k_cu_e2a38426_193424cuda3std6ranges3__45__cpo9iter_moveE,@object
	.size		_ZN40_INTERNAL_4be627b5_4_k_cu_e2a38426_193424cuda3std6ranges3__45__cpo9iter_moveE,(_ZN40_INTERNAL_4be627b5_4_k_cu_e2a38426_193424cuda3std3__45__cpo5beginE - _ZN40_INTERNAL_4be627b5_4_k_cu_e2a38426_193424cuda3std6ranges3__45__cpo9iter_moveE)
_ZN40_INTERNAL_4be627b5_4_k_cu_e2a38426_193424cuda3std6ranges3__45__cpo9iter_moveE:
	.zero		1
	.type		_ZN40_INTERNAL_4be627b5_4_k_cu_e2a38426_193424cuda3std3__45__cpo5beginE,@object
	.size		_ZN40_INTERNAL_4be627b5_4_k_cu_e2a38426_193424cuda3std3__45__cpo5beginE,(_ZN40_INTERNAL_4be627b5_4_k_cu_e2a38426_193424cuda3std3__442_GLOBAL__N__4be627b5_4_k_cu_e2a38426_193426ignoreE - _ZN40_INTERNAL_4be627b5_4_k_cu_e2a38426_193424cuda3std3__45__cpo5beginE)
_ZN40_INTERNAL_4be627b5_4_k_cu_e2a38426_193424cuda3std3__45__cpo5beginE:
	.zero		1
	.type		_ZN40_INTERNAL_4be627b5_4_k_cu_e2a38426_193424cuda3std3__442_GLOBAL__N__4be627b5_4_k_cu_e2a38426_193426ignoreE,@object
	.size		_ZN40_INTERNAL_4be627b5_4_k_cu_e2a38426_193424cuda3std3__442_GLOBAL__N__4be627b5_4_k_cu_e2a38426_193426ignoreE,(_ZN40_INTERNAL_4be627b5_4_k_cu_e2a38426_193424cute7productE - _ZN40_INTERNAL_4be627b5_4_k_cu_e2a38426_193424cuda3std3__442_GLOBAL__N__4be627b5_4_k_cu_e2a38426_193426ignoreE)
_ZN40_INTERNAL_4be627b5_4_k_cu_e2a38426_193424cuda3std3__442_GLOBAL__N__4be627b5_4_k_cu_e2a38426_193426ignoreE:
	.zero		1
	.type		_ZN40_INTERNAL_4be627b5_4_k_cu_e2a38426_193424cute7productE,@object
	.size		_ZN40_INTERNAL_4be627b5_4_k_cu_e2a38426_193424cute7productE,(_ZN40_INTERNAL_4be627b5_4_k_cu_e2a38426_193424cuda3std3__45__cpo3endE - _ZN40_INTERNAL_4be627b5_4_k_cu_e2a38426_193424cute7productE)
_ZN40_INTERNAL_4be627b5_4_k_cu_e2a38426_193424cute7productE:
	.zero		1
	.type		_ZN40_INTERNAL_4be627b5_4_k_cu_e2a38426_193424cuda3std3__45__cpo3endE,@object
	.size		_ZN40_INTERNAL_4be627b5_4_k_cu_e2a38426_193424cuda3std3__45__cpo3endE,(_ZN40_INTERNAL_4be627b5_4_k_cu_e2a38426_193424cuda3std3__419piecewise_constructE - _ZN40_INTERNAL_4be627b5_4_k_cu_e2a38426_193424cuda3std3__45__cpo3endE)
_ZN40_INTERNAL_4be627b5_4_k_cu_e2a38426_193424cuda3std3__45__cpo3endE:
	.zero		1
	.type		_ZN40_INTERNAL_4be627b5_4_k_cu_e2a38426_193424cuda3std3__419piecewise_constructE,@object
	.size		_ZN40_INTERNAL_4be627b5_4_k_cu_e2a38426_193424cuda3std3__419piecewise_constructE,(_ZN40_INTERNAL_4be627b5_4_k_cu_e2a38426_193424cuda3std3__45__cpo4cendE - _ZN40_INTERNAL_4be627b5_4_k_cu_e2a38426_193424cuda3std3__419piecewise_constructE)
_ZN40_INTERNAL_4be627b5_4_k_cu_e2a38426_193424cuda3std3__419piecewise_constructE:
	.zero		1
	.type		_ZN40_INTERNAL_4be627b5_4_k_cu_e2a38426_193424cuda3std3__45__cpo4cendE,@object
	.size		_ZN40_INTERNAL_4be627b5_4_k_cu_e2a38426_193424cuda3std3__45__cpo4cendE,(_ZN40_INTERNAL_4be627b5_4_k_cu_e2a38426_193424cuda3std6ranges3__45__cpo4swapE - _ZN40_INTERNAL_4be627b5_4_k_cu_e2a38426_193424cuda3std3__45__cpo4cendE)
_ZN40_INTERNAL_4be627b5_4_k_cu_e2a38426_193424cuda3std3__45__cpo4cendE:
	.zero		1
	.type		_ZN40_INTERNAL_4be627b5_4_k_cu_e2a38426_193424cuda3std6ranges3__45__cpo4swapE,@object
	.size		_ZN40_INTERNAL_4be627b5_4_k_cu_e2a38426_193424cuda3std6ranges3__45__cpo4swapE,(.L_10 - _ZN40_INTERNAL_4be627b5_4_k_cu_e2a38426_193424cuda3std6ranges3__45__cpo4swapE)
_ZN40_INTERNAL_4be627b5_4_k_cu_e2a38426_193424cuda3std6ranges3__45__cpo4swapE:
	.zero		1
.L_10:


//--------------------- .nv.constant0._ZN7cutlass13device_kernelINS_4gemm6kernel13GemmUniversalIN4cute5tupleIJiiiiEEENS1_10collective13CollectiveMmaINS1_35MainloopSm100TmaUmmaWarpSpecializedILi32ELi2ELi4ENS5_IJNS4_1CILi2EEENSA_ILi4EEENSA_ILi1EEEEEEEENS5_IJNSA_ILi256EEENSA_ILi128EEENSA_ILi32EEEEEEaNS5_IJlSD_lEEEaSK_NS4_8TiledMMAINS4_8MMA_AtomIJNS4_21SM100_MMA_S8_2x1SM_SSIaaiLi256ELi128ELNS4_4UMMA5MajorE0ELSP_0ELNSO_8SaturateE0EEEEEENS4_6LayoutINS5_IJSD_SD_SD_EEENS5_IJNSA_ILi0EEESV_SV_EEEEENS5_IJNS4_10UnderscoreESY_SY_EEEEENS4_28SM100_TMA_2SM_LOAD_MULTICASTENS4_14ComposedLayoutINS4_7SwizzleILi1ELi4ELi3EEENS4_18smem_ptr_flag_bitsILi8EEENST_INS5_IJNSA_ILi8EEESI_EEENS5_IJSI_SD_EEEEEEEvNS4_8identityENS4_18SM100_TMA_2SM_LOADES1B_vS1C_EENS_8epilogue10collective18CollectiveEpilogueINS1F_23Sm100TmaWarpSpecializedILi2ELi2ELi64ELb0ELb0EEEJNS5_IJSH_SH_SI_EEENS5_IJNST_ISH_SD_EENST_INSA_ILi64EEESD_EEEEEaSK_aSK_NS1F_6fusion15FusionCallbacksIS1J_NS1P_17LinearCombinationIaiaiLNS_15FloatRoundStyleE2EEES1K_S1O_JEEENS4_5SM1004TMEM4LOAD26SM100_TMEM_LOAD_32dp32b64xENS4_13SM90_TMA_LOADENS12_INS13_ILi2ELi4ELi3EEES16_NST_INS5_IJS17_S1M_EEENS5_IJS1M_SD_EEEEEEENS4_39AutoVectorizingCopyWithAssumedAlignmentILi128EEENS4_14SM90_TMA_STOREES24_S26_S26_EEEvvEEEEvNT_6ParamsE --------------------------
	.section	.nv.constant0._ZN7cutlass13device_kernelINS_4gemm6kernel13GemmUniversalIN4cute5tupleIJiiiiEEENS1_10collective13CollectiveMmaINS1_35MainloopSm100TmaUmmaWarpSpecializedILi32ELi2ELi4ENS5_IJNS4_1CILi2EEENSA_ILi4EEENSA_ILi1EEEEEEEENS5_IJNSA_ILi256EEENSA_ILi128EEENSA_ILi32EEEEEEaNS5_IJlSD_lEEEaSK_NS4_8TiledMMAINS4_8MMA_AtomIJNS4_21SM100_MMA_S8_2x1SM_SSIaaiLi256ELi128ELNS4_4UMMA5MajorE0ELSP_0ELNSO_8SaturateE0EEEEEENS4_6LayoutINS5_IJSD_SD_SD_EEENS5_IJNSA_ILi0EEESV_SV_EEEEENS5_IJNS4_10UnderscoreESY_SY_EEEEENS4_28SM100_TMA_2SM_LOAD_MULTICASTENS4_14ComposedLayoutINS4_7SwizzleILi1ELi4ELi3EEENS4_18smem_ptr_flag_bitsILi8EEENST_INS5_IJNSA_ILi8EEESI_EEENS5_IJSI_SD_EEEEEEEvNS4_8identityENS4_18SM100_TMA_2SM_LOADES1B_vS1C_EENS_8epilogue10collective18CollectiveEpilogueINS1F_23Sm100TmaWarpSpecializedILi2ELi2ELi64ELb0ELb0EEEJNS5_IJSH_SH_SI_EEENS5_IJNST_ISH_SD_EENST_INSA_ILi64EEESD_EEEEEaSK_aSK_NS1F_6fusion15FusionCallbacksIS1J_NS1P_17LinearCombinationIaiaiLNS_15FloatRoundStyleE2EEES1K_S1O_JEEENS4_5SM1004TMEM4LOAD26SM100_TMEM_LOAD_32dp32b64xENS4_13SM90_TMA_LOADENS12_INS13_ILi2ELi4ELi3EEES16_NST_INS5_IJS17_S1M_EEENS5_IJS1M_SD_EEEEEEENS4_39AutoVectorizingCopyWithAssumedAlignmentILi128EEENS4_14SM90_TMA_STOREES24_S26_S26_EEEvvEEEEvNT_6ParamsE,"a",@progbits
	.sectionflags	@""
	.align	4
.nv.constant0._ZN7cutlass13device_kernelINS_4gemm6kernel13GemmUniversalIN4cute5tupleIJiiiiEEENS1_10collective13CollectiveMmaINS1_35MainloopSm100TmaUmmaWarpSpecializedILi32ELi2ELi4ENS5_IJNS4_1CILi2EEENSA_ILi4EEENSA_ILi1EEEEEEEENS5_IJNSA_ILi256EEENSA_ILi128EEENSA_ILi32EEEEEEaNS5_IJlSD_lEEEaSK_NS4_8TiledMMAINS4_8MMA_AtomIJNS4_21SM100_MMA_S8_2x1SM_SSIaaiLi256ELi128ELNS4_4UMMA5MajorE0ELSP_0ELNSO_8SaturateE0EEEEEENS4_6LayoutINS5_IJSD_SD_SD_EEENS5_IJNSA_ILi0EEESV_SV_EEEEENS5_IJNS4_10UnderscoreESY_SY_EEEEENS4_28SM100_TMA_2SM_LOAD_MULTICASTENS4_14ComposedLayoutINS4_7SwizzleILi1ELi4ELi3EEENS4_18smem_ptr_flag_bitsILi8EEENST_INS5_IJNSA_ILi8EEESI_EEENS5_IJSI_SD_EEEEEEEvNS4_8identityENS4_18SM100_TMA_2SM_LOADES1B_vS1C_EENS_8epilogue10collective18CollectiveEpilogueINS1F_23Sm100TmaWarpSpecializedILi2ELi2ELi64ELb0ELb0EEEJNS5_IJSH_SH_SI_EEENS5_IJNST_ISH_SD_EENST_INSA_ILi64EEESD_EEEEEaSK_aSK_NS1F_6fusion15FusionCallbacksIS1J_NS1P_17LinearCombinationIaiaiLNS_15FloatRoundStyleE2EEES1K_S1O_JEEENS4_5SM1004TMEM4LOAD26SM100_TMEM_LOAD_32dp32b64xENS4_13SM90_TMA_LOADENS12_INS13_ILi2ELi4ELi3EEES16_NST_INS5_IJS17_S1M_EEENS5_IJS1M_SD_EEEEEEENS4_39AutoVectorizingCopyWithAssumedAlignmentILi128EEENS4_14SM90_TMA_STOREES24_S26_S26_EEEvvEEEEvNT_6ParamsE:
	.zero		2944


//--------------------- SYMBOLS --------------------------

	.type		.nv.reservedSmem.offset0,@object
	.size		.nv.reservedSmem.offset0,0x4
	.type		.nv.reservedSmem.cap,@object
	.size		.nv.reservedSmem.cap,0x4
	.type		__assertfail,@function
